def gluon_wgmma(
    a_ptr,
    b_ptr,
    c_ptr,
    M,
    N,
    K,
    stride_am,
    stride_bk,
    stride_cm,
    BLOCK_M: gl.constexpr,
    BLOCK_N: gl.constexpr,
    BLOCK_K: gl.constexpr,
    DTYPE: gl.constexpr,
    A_LAYOUT: gl.constexpr,
    B_LAYOUT: gl.constexpr,
    C_LAYOUT: gl.constexpr,
    B_SHAPE: gl.constexpr,
    TRANS_B: gl.constexpr,
    NUM_BUFFERS: gl.constexpr,
    NUM_WARPS: gl.constexpr,
):
    a_desc = tma.make_tensor_descriptor(
        a_ptr, [M, K], [stride_am, 1], [BLOCK_M, BLOCK_K], A_LAYOUT
    )
    b_desc = tma.make_tensor_descriptor(
        b_ptr,
        [N, K] if TRANS_B else [K, N],
        [stride_bk, 1],
        B_SHAPE,
        B_LAYOUT,
    )
    c_desc = tma.make_tensor_descriptor(
        c_ptr, [M, N], [stride_cm, 1], [BLOCK_M, BLOCK_N], C_LAYOUT
    )

    a_bufs = gl.allocate_shared_memory(
        DTYPE, [NUM_BUFFERS, BLOCK_M, BLOCK_K], A_LAYOUT
    )
    b_bufs = gl.allocate_shared_memory(DTYPE, [NUM_BUFFERS] + B_SHAPE, B_LAYOUT)

    pid_m = gl.program_id(0)
    pid_n = gl.program_id(1)
    off_m = pid_m * BLOCK_M
    off_n = pid_n * BLOCK_N

    mma_layout: gl.constexpr = pick_wgmma_layout(DTYPE, BLOCK_M, BLOCK_N, NUM_WARPS)
    acc = warpgroup_mma_init(
        gl.zeros((BLOCK_M, BLOCK_N), dtype=gl.float32, layout=mma_layout)
    )

    bars = gl.allocate_shared_memory(
        gl.int64, [NUM_BUFFERS, 1], mbarrier.MBarrierLayout()
    )
    for i in gl.static_range(NUM_BUFFERS):
        mbarrier.init(bars.index(i), count=1)
    idx = 0
    phase = 0

    for k in range(0, K, BLOCK_K):
        a = a_bufs.index(idx)
        b = b_bufs.index(idx)
        bar = bars.index(idx)
        mbarrier.expect(bar, a_desc.block_type.nbytes + b_desc.block_type.nbytes)
        tma.async_copy_global_to_shared(a_desc, [off_m, k], bar, a)
        tma.async_copy_global_to_shared(
            b_desc, [off_n, k] if TRANS_B else [k, off_n], bar, b
        )
        mbarrier.wait(bar, phase=phase)

        if TRANS_B:
            b = b.permute((1, 0))
        acc = warpgroup_mma_wait(num_outstanding=0, deps=(acc,))
        acc = warpgroup_mma(a, b, acc, is_async=True)

        idx += 1
        if idx == NUM_BUFFERS:
            idx = 0
            phase ^= 1

    acc = warpgroup_mma_wait(num_outstanding=0, deps=(acc,))
    for i in gl.static_range(NUM_BUFFERS):
        mbarrier.invalidate(bars.index(i))

    c_smem = gl.allocate_shared_memory(DTYPE, [BLOCK_M, BLOCK_N], C_LAYOUT)
    c_smem.store(acc.to(DTYPE))
    fence_async_shared()
    tma.async_copy_shared_to_global(c_desc, [off_m, off_n], c_smem)
    tma.store_wait(pendings=0)

# config = {"BLOCK_K": 64, "BLOCK_M": 64, "BLOCK_N": 128, "arch": "sm_90", "dtype": "fp16", "num_buffers": 2, "num_warps": 4, "trans_b": 1}
# arch = sm_90


// ===== COMPILED SASS (sm_90a) =====

	.target	sm_90a

	.elftype	@"ET_EXEC"


//--------------------- .note.nv.tkinfo           --------------------------
	.section	.note.nv.tkinfo,"",@"SHT_NOTE"
	.sectionflags	@"SHF_NOTE_NV_TKINFO"
	.tkinfo
        /*0018*/ 	.word	0x00000002
        /*0030*/ 	.string	""
        /*0030*/ 	.string	"ptxas"
        /*0030*/ 	.string	"Cuda compilation tools, release 13.0, V13.0.88"
        /*0030*/ 	.string	"Build cuda_13.0.r13.0/compiler.36424714_0"
        /*0030*/ 	.string	"-v  -suppress-debug-info  -lineinfo  -arch sm_90a "



//--------------------- .note.nv.cuinfo           --------------------------
	.section	.note.nv.cuinfo,"",@"SHT_NOTE"
	.sectionflags	@"SHF_NOTE_NV_CUINFO"
        /*0018*/ 	.short	0x0002
        /*001a*/ 	.short	0x005a
        /*001c*/ 	.short	0x0082
	.zero		2


//--------------------- .nv.info                  --------------------------
	.section	.nv.info,"",@"SHT_CUDA_INFO"
	.align	4


	//----- nvinfo : EIATTR_REGCOUNT
	.align		4
        /*0000*/ 	.byte	0x04, 0x2f
        /*0002*/ 	.short	(.L_1 - .L_0)
	.align		4
.L_0:
        /*0004*/ 	.word	index@(gluon_wgmma)
        /*0008*/ 	.word	0x0000005a


	//----- nvinfo : EIATTR_FRAME_SIZE
	.align		4
.L_1:
        /*000c*/ 	.byte	0x04, 0x11
        /*000e*/ 	.short	(.L_3 - .L_2)
	.align		4
.L_2:
        /*0010*/ 	.word	index@(gluon_wgmma)
        /*0014*/ 	.word	0x00000000


	//----- nvinfo : EIATTR_MIN_STACK_SIZE
	.align		4
.L_3:
        /*0018*/ 	.byte	0x04, 0x12
        /*001a*/ 	.short	(.L_5 - .L_4)
	.align		4
.L_4:
        /*001c*/ 	.word	index@(gluon_wgmma)
        /*0020*/ 	.word	0x00000000
.L_5:


//--------------------- .nv.compat                --------------------------
	.section	.nv.compat,"",@"SHT_CUDA_COMPAT_INFO"
	.align	4
        /*0000*/ 	.byte	0x02, 0x09, 0x01, 0x00, 0x02, 0x02, 0x04, 0x00, 0x02, 0x05, 0x05, 0x00, 0x03, 0x07, 0x01, 0x01
        /*0010*/ 	.byte	0x02, 0x03, 0x03, 0x00, 0x02, 0x06, 0x01, 0x00, 0x04, 0x0b, 0x08, 0x00, 0x00, 0x00, 0x00, 0x00
        /*0020*/ 	.byte	0x00, 0x00, 0x00, 0x00


//--------------------- .nv.info.gluon_wgmma      --------------------------
	.section	.nv.info.gluon_wgmma,"",@"SHT_CUDA_INFO"
	.sectionflags	@""
	.align	4


	//----- nvinfo : EIATTR_CUDA_API_VERSION
	.align		4
        /*0000*/ 	.byte	0x04, 0x37
        /*0002*/ 	.short	(.L_7 - .L_6)
.L_6:
        /*0004*/ 	.word	0x00000082


	//----- nvinfo : EIATTR_KPARAM_INFO
	.align		4
.L_7:
        /*0008*/ 	.byte	0x04, 0x17
        /*000a*/ 	.short	(.L_9 - .L_8)
.L_8:
        /*000c*/ 	.word	0x00000000
        /*0010*/ 	.short	0x000a
        /*0012*/ 	.short	0x0048
        /*0014*/ 	.byte	0x00, 0xf4, 0x21, 0x00


	//----- nvinfo : EIATTR_KPARAM_INFO
	.align		4
.L_9:
        /*0018*/ 	.byte	0x04, 0x17
        /*001a*/ 	.short	(.L_11 - .L_10)
.L_10:
        /*001c*/ 	.word	0x00000000
        /*0020*/ 	.short	0x0009
        /*0022*/ 	.short	0x0040
        /*0024*/ 	.byte	0x00, 0xf4, 0x21, 0x00


	//----- nvinfo : EIATTR_KPARAM_INFO
	.align		4
.L_11:
        /*0028*/ 	.byte	0x04, 0x17
        /*002a*/ 	.short	(.L_13 - .L_12)
.L_12:
        /*002c*/ 	.word	0x00000000
        /*0030*/ 	.short	0x0008
        /*0032*/ 	.short	0x0038
        /*0034*/ 	.byte	0x00, 0xf0, 0x21, 0x00


	//----- nvinfo : EIATTR_KPARAM_INFO
	.align		4
.L_13:
        /*0038*/ 	.byte	0x04, 0x17
        /*003a*/ 	.short	(.L_15 - .L_14)
.L_14:
        /*003c*/ 	.word	0x00000000
        /*0040*/ 	.short	0x0007
        /*0042*/ 	.short	0x0030
        /*0044*/ 	.byte	0x00, 0xf0, 0x21, 0x00


	//----- nvinfo : EIATTR_KPARAM_INFO
	.align		4
.L_15:
        /*0048*/ 	.byte	0x04, 0x17
        /*004a*/ 	.short	(.L_17 - .L_16)
.L_16:
        /*004c*/ 	.word	0x00000000
        /*0050*/ 	.short	0x0006
        /*0052*/ 	.short	0x0028
        /*0054*/ 	.byte	0x00, 0xf0, 0x21, 0x00


	//----- nvinfo : EIATTR_KPARAM_INFO
	.align		4
.L_17:
        /*0058*/ 	.byte	0x04, 0x17
        /*005a*/ 	.short	(.L_19 - .L_18)
.L_18:
        /*005c*/ 	.word	0x00000000
        /*0060*/ 	.short	0x0005
        /*0062*/ 	.short	0x0020
        /*0064*/ 	.byte	0x00, 0xf0, 0x11, 0x00


	//----- nvinfo : EIATTR_KPARAM_INFO
	.align		4
.L_19:
        /*0068*/ 	.byte	0x04, 0x17
        /*006a*/ 	.short	(.L_21 - .L_20)
.L_20:
        /*006c*/ 	.word	0x00000000
        /*0070*/ 	.short	0x0004
        /*0072*/ 	.short	0x001c
        /*0074*/ 	.byte	0x00, 0xf0, 0x11, 0x00


	//----- nvinfo : EIATTR_KPARAM_INFO
	.align		4
.L_21:
        /*0078*/ 	.byte	0x04, 0x17
        /*007a*/ 	.short	(.L_23 - .L_22)
.L_22:
        /*007c*/ 	.word	0x00000000
        /*0080*/ 	.short	0x0003
        /*0082*/ 	.short	0x0018
        /*0084*/ 	.byte	0x00, 0xf0, 0x11, 0x00


	//----- nvinfo : EIATTR_KPARAM_INFO
	.align		4
.L_23:
        /*0088*/ 	.byte	0x04, 0x17
        /*008a*/ 	.short	(.L_25 - .L_24)
.L_24:
        /*008c*/ 	.word	0x00000000
        /*0090*/ 	.short	0x0002
        /*0092*/ 	.short	0x0010
        /*0094*/ 	.byte	0x00, 0xf4, 0x21, 0x00


	//----- nvinfo : EIATTR_KPARAM_INFO
	.align		4
.L_25:
        /*0098*/ 	.byte	0x04, 0x17
        /*009a*/ 	.short	(.L_27 - .L_26)
.L_26:
        /*009c*/ 	.word	0x00000000
        /*00a0*/ 	.short	0x0001
        /*00a2*/ 	.short	0x0008
        /*00a4*/ 	.byte	0x00, 0xf4, 0x21, 0x00


	//----- nvinfo : EIATTR_KPARAM_INFO
	.align		4
.L_27:
        /*00a8*/ 	.byte	0x04, 0x17
        /*00aa*/ 	.short	(.L_29 - .L_28)
.L_28:
        /*00ac*/ 	.word	0x00000000
        /*00b0*/ 	.short	0x0000
        /*00b2*/ 	.short	0x0000
        /*00b4*/ 	.byte	0x00, 0xf4, 0x21, 0x00


	//----- nvinfo : EIATTR_SPARSE_MMA_MASK
	.align		4
.L_29:
        /*00b8*/ 	.byte	0x03, 0x50
        /*00ba*/ 	.short	0x0000


	//----- nvinfo : EIATTR_MAXREG_COUNT
	.align		4
        /*00bc*/ 	.byte	0x03, 0x1b
        /*00be*/ 	.short	0x00ff


	//----- nvinfo : EIATTR_NUM_BARRIERS
	.align		4
        /*00c0*/ 	.byte	0x02, 0x4c
        /*00c2*/ 	.byte	0x01
	.zero		1


	//----- nvinfo : EIATTR_MERCURY_ISA_VERSION
	.align		4
        /*00c4*/ 	.byte	0x03, 0x5f
        /*00c6*/ 	.short	0x0101


	//----- nvinfo : EIATTR_INT_WARP_WIDE_INSTR_OFFSETS
	.align		4
        /*00c8*/ 	.byte	0x04, 0x31
        /*00ca*/ 	.short	(.L_31 - .L_30)


	//   ....[0]....
.L_30:
        /*00cc*/ 	.word	0x00001440


	//   ....[1]....
        /*00d0*/ 	.word	0x00001460


	//   ....[2]....
        /*00d4*/ 	.word	0x00001510


	//   ....[3]....
        /*00d8*/ 	.word	0x000018a0


	//   ....[4]....
        /*00dc*/ 	.word	0x000018b0


	//   ....[5]....
        /*00e0*/ 	.word	0x00001920


	//   ....[6]....
        /*00e4*/ 	.word	0x00001930


	//   ....[7]....
        /*00e8*/ 	.word	0x00001df0


	//   ....[8]....
        /*00ec*/ 	.word	0x00001e10


	//----- nvinfo : EIATTR_COOP_GROUP_MASK_REGIDS
	.align		4
.L_31:
        /*00f0*/ 	.byte	0x04, 0x29
        /*00f2*/ 	.short	(.L_33 - .L_32)


	//   ....[0]....
.L_32:
        /*00f4*/ 	.word	0xffffffff


	//   ....[1]....
        /*00f8*/ 	.word	0xffffffff


	//   ....[2]....
        /*00fc*/ 	.word	0xffffffff


	//----- nvinfo : EIATTR_COOP_GROUP_INSTR_OFFSETS
	.align		4
.L_33:
        /*0100*/ 	.byte	0x04, 0x28
        /*0102*/ 	.short	(.L_35 - .L_34)


	//   ....[0]....
.L_34:
        /*0104*/ 	.word	0x00000150


	//   ....[1]....
        /*0108*/ 	.word	0x00000700


	//   ....[2]....
        /*010c*/ 	.word	0x00000cf0


	//----- nvinfo : EIATTR_MBARRIER_INSTR_OFFSETS
	.align		4
.L_35:
        /*0110*/ 	.byte	0x04, 0x39
        /*0112*/ 	.short	(.L_37 - .L_36)


	//   ....[0]....
.L_36:
        /*0114*/ 	.word	0x00001590
        /*0118*/ 	.word	0x000000ff
        /*011c*/ 	.word	0x0000c000
        /*0120*/ 	.short	0x0100
        /*0122*/ 	.byte	0x14
	.zero		1


	//   ....[1]....
        /*0124*/ 	.word	0x000015b0
        /*0128*/ 	.word	0x000000ff
        /*012c*/ 	.word	0x0000c008
        /*0130*/ 	.short	0x0100
        /*0132*/ 	.byte	0x14
	.zero		1


	//   ....[2]....
        /*0134*/ 	.word	0x000019e0
        /*0138*/ 	.word	0x000000ff
        /*013c*/ 	.word	0x0000c000
        /*0140*/ 	.short	0x010a
        /*0142*/ 	.byte	0x12
	.zero		1


	//   ....[3]....
        /*0144*/ 	.word	0x00001d00
        /*0148*/ 	.word	0x000000ff
        /*014c*/ 	.word	0x0000c000
        /*0150*/ 	.short	0x0108
        /*0152*/ 	.byte	0x14
	.zero		1


	//   ....[4]....
        /*0154*/ 	.word	0x00001e80
        /*0158*/ 	.word	0x000000ff
        /*015c*/ 	.word	0x0000c008
        /*0160*/ 	.short	0x0108
        /*0162*/ 	.byte	0x14
	.zero		1


	//   ....[5]....
        /*0164*/ 	.word	0x000020e0
        /*0168*/ 	.word	0x000000ff
        /*016c*/ 	.word	0x0000c000
        /*0170*/ 	.short	0x010a
        /*0172*/ 	.byte	0x12
	.zero		1


	//----- nvinfo : EIATTR_NUM_MBARRIERS
	.align		4
.L_37:
        /*0174*/ 	.byte	0x03, 0x38
        /*0176*/ 	.short	0x0002


	//----- nvinfo : EIATTR_EXIT_INSTR_OFFSETS
	.align		4
        /*0178*/ 	.byte	0x04, 0x1c
        /*017a*/ 	.short	(.L_39 - .L_38)


	//   ....[0]....
.L_38:
        /*017c*/ 	.word	0x000020d0


	//----- nvinfo : EIATTR_REQNTID
	.align		4
.L_39:
        /*0180*/ 	.byte	0x04, 0x10
        /*0182*/ 	.short	(.L_41 - .L_40)
.L_40:
        /*0184*/ 	.word	0x00000080
        /*0188*/ 	.word	0x00000001
        /*018c*/ 	.word	0x00000001


	//----- nvinfo : EIATTR_CRS_STACK_SIZE
	.align		4
.L_41:
        /*0190*/ 	.byte	0x04, 0x1e
        /*0192*/ 	.short	(.L_43 - .L_42)
.L_42:
        /*0194*/ 	.word	0x00000000


	//----- nvinfo : EIATTR_CBANK_PARAM_SIZE
	.align		4
.L_43:
        /*0198*/ 	.byte	0x03, 0x19
        /*019a*/ 	.short	0x0050


	//----- nvinfo : EIATTR_PARAM_CBANK
	.align		4
        /*019c*/ 	.byte	0x04, 0x0a
        /*019e*/ 	.short	(.L_45 - .L_44)
	.align		4
.L_44:
        /*01a0*/ 	.word	index@(.nv.constant0.gluon_wgmma)
        /*01a4*/ 	.short	0x0210
        /*01a6*/ 	.short	0x0050


	//----- nvinfo : EIATTR_SW_WAR
	.align		4
.L_45:
        /*01a8*/ 	.byte	0x04, 0x36
        /*01aa*/ 	.short	(.L_47 - .L_46)
.L_46:
        /*01ac*/ 	.word	0x00000008
.L_47:


//--------------------- .nv.callgraph             --------------------------
	.section	.nv.callgraph,"",@"SHT_CUDA_CALLGRAPH"
	.align	4
	.sectionentsize	8
	.align		4
        /*0000*/ 	.word	0x00000000
	.align		4
        /*0004*/ 	.word	0xffffffff
	.align		4
        /*0008*/ 	.word	0x00000000
	.align		4
        /*000c*/ 	.word	0xfffffffe
	.align		4
        /*0010*/ 	.word	0x00000000
	.align		4
        /*0014*/ 	.word	0xfffffffd
	.align		4
        /*0018*/ 	.word	0x00000000
	.align		4
        /*001c*/ 	.word	0xfffffffc


//--------------------- .text.gluon_wgmma         --------------------------
	.section	.text.gluon_wgmma,"ax",@progbits
	.align	128
        .global         gluon_wgmma
        .type           gluon_wgmma,@function
        .size           gluon_wgmma,(.L_x_52 - gluon_wgmma)
        .other          gluon_wgmma,@"STO_CUDA_ENTRY STV_DEFAULT"
gluon_wgmma:
.text.gluon_wgmma:
[----:B------:R-:W-:Y:S01]  /*0000*/  LDC R1, c[0x0][0x28] ;  /* 0x00000a00ff017b82 */ /* 0x000fe20000000800 */
[----:B------:R-:W1:Y:S07]  /*0010*/  S2R R0, SR_TID.X ;  /* 0x0000000000007919 */ /* 0x000e6e0000002100 */
[----:B------:R-:W2:Y:S01]  /*0020*/  S2UR UR4, SR_CgaCtaId ;  /* 0x00000000000479c3 */ /* 0x000ea20000008800 */
[----:B------:R-:W-:Y:S01]  /*0030*/  UMOV UR20, 0x400 ;  /* 0x0000040000147882 */ /* 0x000fe20000000000 */
[----:B------:R-:W-:Y:S01]  /*0040*/  ULDC UR6, c[0x0][0xc] ;  /* 0x0000030000067ab9 */ /* 0x000fe20000000800 */
[----:B------:R-:W-:Y:S01]  /*0050*/  ULDC.64 UR26, c[0x0][0x250] ;  /* 0x00009400001a7ab9 */ /* 0x000fe20000000a00 */
[----:B------:R-:W-:Y:S04]  /*0060*/  BSSY B0, `(.L_x_0) ;  /* 0x000001f000007945 */ /* 0x000fe80003800000 */
[----:B------:R-:W3:Y:S08]  /*0070*/  LDC R3, c[0x0][0x228] ;  /* 0x00008a00ff037b82 */ /* 0x000ef00000000800 */
[----:B------:R-:W4:Y:S08]  /*0080*/  LDC R12, c[0x0][0x230] ;  /* 0x00008c00ff0c7b82 */ /* 0x000f300000000800 */
[----:B------:R-:W-:Y:S01]  /*0090*/  S2UR UR21, SR_CTAID.Y ;  /* 0x00000000001579c3 */ /* 0x000fe20000002600 */
[----:B--2---:R-:W-:-:S03]  /*00a0*/  ULEA UR20, UR4, UR20, 0x18 ;  /* 0x0000001404147291 */ /* 0x004fc6000f8ec03f */
[----:B------:R-:W-:Y:S01]  /*00b0*/  ULDC UR4, c[0x0][0x10] ;  /* 0x0000040000047ab9 */ /* 0x000fe20000000800 */
[----:B-1----:R-:W-:-:S03]  /*00c0*/  LOP3.LUT R2, R0, 0x7f, RZ, 0xc0, !PT ;  /* 0x0000007f00027812 */ /* 0x002fc600078ec0ff */
[----:B------:R-:W1:Y:S01]  /*00d0*/  S2UR UR5, SR_CTAID.Z ;  /* 0x00000000000579c3 */ /* 0x000e620000002700 */
[----:B---3--:R-:W-:Y:S01]  /*00e0*/  VIADD R3, R3, 0xffffffff ;  /* 0xffffffff03037836 */ /* 0x008fe20000000000 */
[C---:B------:R-:W-:Y:S02]  /*00f0*/  ISETP.GE.U32.AND P0, PT, R2.reuse, 0x20, PT ;  /* 0x000000200200780c */ /* 0x040fe40003f06070 */
[C---:B------:R-:W-:Y:S02]  /*0100*/  ISETP.NE.U32.AND P2, PT, R2.reuse, RZ, PT ;  /* 0x000000ff0200720c */ /* 0x040fe40003f45070 */
[----:B------:R-:W-:Y:S02]  /*0110*/  LEA R13, R2, UR20, 0x2 ;  /* 0x00000014020d7c11 */ /* 0x000fe4000f8e10ff */
[----:B------:R-:W2:Y:S01]  /*0120*/  S2UR UR32, SR_CTAID.X ;  /* 0x00000000002079c3 */ /* 0x000ea20000002500 */
[----:B----4-:R-:W-:-:S06]  /*0130*/  VIADD R8, R12, 0xffffffff ;  /* 0xffffffff0c087836 */ /* 0x010fcc0000000000 */
[----:B------:R3:W-:Y:S01]  /*0140*/  @!P0 STS [R13], RZ ;  /* 0x000000ff0d008388 */ /* 0x0007e20000000800 */
[----:B------:R-:W-:-:S03]  /*0150*/  NOP ;  /* 0x0000000000007918 */ /* 0x000fc60000000000 */
[----:B------:R3:W-:Y:S01]  /*0160*/  @!P2 STS [UR20+0x24], R3 ;  /* 0x00002403ff00a988 */ /* 0x0007e20008000814 */
[----:B-1----:R-:W-:-:S03]  /*0170*/  UIMAD UR4, UR5, UR4, UR21 ;  /* 0x00000004050472a4 */ /* 0x002fc6000f8e0215 */
[----:B------:R3:W-:Y:S01]  /*0180*/  @!P2 STS [UR20+0x20], R8 ;  /* 0x00002008ff00a988 */ /* 0x0007e20008000814 */
[----:B--2---:R-:W-:-:S04]  /*0190*/  UIMAD UR4, UR4, UR6, UR32 ;  /* 0x00000006040472a4 */ /* 0x004fc8000f8e0220 */
[----:B------:R-:W-:-:S03]  /*01a0*/  UIMAD UR5, UR4, 0x180, URZ ;  /* 0x00000180040578a4 */ /* 0x000fc6000f8e023f */
[----:B------:R-:W-:Y:S01]  /*01b0*/  UMOV UR4, URZ ;  /* 0x0000003f00047c82 */ /* 0x000fe20008000000 */
[----:B------:R-:W-:-:S04]  /*01c0*/  UIADD3 UR22, UP0, UR5, UR26, URZ ;  /* 0x0000001a05167290 */ /* 0x000fc8000ff1e03f */
[----:B------:R-:W-:Y:S01]  /*01d0*/  ULEA.HI.X.SX32 UR23, UR5, UR27, 0x1, UP0 ;  /* 0x0000001b05177291 */ /* 0x000fe200080f0e3f */
[----:B---3--:R-:W-:Y:S11]  /*01e0*/  @P2 BRA `(.L_x_1) ;  /* 0x0000000000182947 */ /* 0x008ff60003800000 */
[----:B------:R-:W1:Y:S01]  /*01f0*/  LDS R4, [UR20+0x8] ;  /* 0x00000814ff047984 */ /* 0x000e620008000800 */
[----:B------:R-:W2:Y:S01]  /*0200*/  LDC.64 R6, c[0x0][0x210] ;  /* 0x00008400ff067b82 */ /* 0x000ea20000000a00 */
[----:B------:R-:W-:Y:S02]  /*0210*/  IMAD.MOV.U32 R5, RZ, RZ, 0x70 ;  /* 0x00000070ff057424 */ /* 0x000fe400078e00ff */
[----:B--2---:R2:W-:Y:S03]  /*0220*/  STS.64 [UR20], R6 ;  /* 0x00000006ff007988 */ /* 0x0045e60008000a14 */
[----:B-1----:R-:W-:-:S05]  /*0230*/  LOP3.LUT R4, R4, 0x10, R5, 0xd8, !PT ;  /* 0x0000001004047812 */ /* 0x002fca00078ed805 */
[----:B------:R2:W-:Y:S02]  /*0240*/  STS [UR20+0x8], R4 ;  /* 0x00000804ff007988 */ /* 0x0005e40008000814 */
.L_x_1:
[----:B------:R-:W-:Y:S05]  /*0250*/  BSYNC B0 ;  /* 0x0000000000007941 */ /* 0x000fea0003800000 */
.L_x_0:
[----:B------:R-:W-:Y:S04]  /*0260*/  BSSY B0, `(.L_x_2) ;  /* 0x000000a000007945 */ /* 0x000fe80003800000 */
[----:B------:R-:W-:Y:S05]  /*0270*/  @P2 BRA `(.L_x_3) ;  /* 0x0000000000202947 */ /* 0x000fea0003800000 */
[----:B--2---:R-:W1:Y:S01]  /*0280*/  LDS R4, [UR20+0x34] ;  /* 0x00003414ff047984 */ /* 0x004e620008000800 */
[----:B------:R-:W-:Y:S02]  /*0290*/  IMAD.MOV.U32 R5, RZ, RZ, 0x3f000000 ;  /* 0x3f000000ff057424 */ /* 0x000fe400078e00ff */
[----:B------:R-:W-:Y:S01]  /*02a0*/  @!P2 IMAD.MOV.U32 R6, RZ, RZ, 0x3f ;  /* 0x0000003fff06a424 */ /* 0x000fe200078e00ff */
[----:B------:R-:W2:Y:S02]  /*02b0*/  @!P2 LDS R7, [UR20+0x38] ;  /* 0x00003814ff07a984 */ /* 0x000ea40008000800 */
[----:B-1----:R-:W-:Y:S02]  /*02c0*/  LOP3.LUT R4, R4, 0xff000000, R5, 0xb8, !PT ;  /* 0xff00000004047812 */ /* 0x002fe400078eb805 */
[----:B--2---:R-:W-:-:S03]  /*02d0*/  @!P2 LOP3.LUT R5, R7, 0xff, R6, 0xb8, !PT ;  /* 0x000000ff0705a812 */ /* 0x004fc600078eb806 */
[----:B------:R1:W-:Y:S04]  /*02e0*/  STS [UR20+0x34], R4 ;  /* 0x00003404ff007988 */ /* 0x0003e80008000814 */
[----:B------:R1:W-:Y:S02]  /*02f0*/  @!P2 STS [UR20+0x38], R5 ;  /* 0x00003805ff00a988 */ /* 0x0003e40008000814 */
.L_x_3:
[----:B------:R-:W-:Y:S05]  /*0300*/  BSYNC B0 ;  /* 0x0000000000007941 */ /* 0x000fea0003800000 */
.L_x_2:
[----:B------:R-:W-:Y:S04]  /*0310*/  BSSY B0, `(.L_x_4) ;  /* 0x000000e000007945 */ /* 0x000fe80003800000 */
[----:B------:R-:W-:Y:S05]  /*0320*/  @P2 BRA `(.L_x_5) ;  /* 0x0000000000302947 */ /* 0x000fea0003800000 */
[----:B-1----:R-:W1:Y:S01]  /*0330*/  LDS R5, [UR20+0x34] ;  /* 0x00003414ff057984 */ /* 0x002e620008000800 */
[----:B--2---:R-:W2:Y:S03]  /*0340*/  LDC.64 R6, c[0x0][0x238] ;  /* 0x00008e00ff067b82 */ /* 0x004ea60000000a00 */
[----:B------:R-:W3:Y:S01]  /*0350*/  LDS R4, [UR20+0x1c] ;  /* 0x00001c14ff047984 */ /* 0x000ee20008000800 */
[C---:B--2---:R-:W-:Y:S01]  /*0360*/  SHF.L.U64.HI R7, R6.reuse, 0x1, R7 ;  /* 0x0000000106077819 */ /* 0x044fe20000010207 */
[----:B------:R-:W-:-:S03]  /*0370*/  IMAD.SHL.U32 R6, R6, 0x2, RZ ;  /* 0x0000000206067824 */ /* 0x000fc600078e00ff */
[--C-:B------:R-:W-:Y:S02]  /*0380*/  SHF.R.U32.HI R9, RZ, 0x4, R7.reuse ;  /* 0x00000004ff097819 */ /* 0x100fe40000011607 */
[----:B------:R-:W-:-:S05]  /*0390*/  SHF.R.U64 R6, R6, 0x4, R7 ;  /* 0x0000000406067819 */ /* 0x000fca0000001207 */
[----:B------:R4:W-:Y:S01]  /*03a0*/  STS [UR20+0xc], R6 ;  /* 0x00000c06ff007988 */ /* 0x0009e20008000814 */
[----:B-1----:R-:W-:Y:S02]  /*03b0*/  LOP3.LUT R5, R5, 0x7, RZ, 0xb8, !PT ;  /* 0x0000000705057812 */ /* 0x002fe400078eb8ff */
[----:B---3--:R-:W-:-:S03]  /*03c0*/  LOP3.LUT R4, R4, 0xf, R9, 0xb8, !PT ;  /* 0x0000000f04047812 */ /* 0x008fc600078eb809 */
[----:B------:R4:W-:Y:S04]  /*03d0*/  STS [UR20+0x34], R5 ;  /* 0x00003405ff007988 */ /* 0x0009e80008000814 */
[----:B------:R4:W-:Y:S02]  /*03e0*/  STS [UR20+0x1c], R4 ;  /* 0x00001c04ff007988 */ /* 0x0009e40008000814 */
.L_x_5:
[----:B------:R-:W-:Y:S05]  /*03f0*/  BSYNC B0 ;  /* 0x0000000000007941 */ /* 0x000fea0003800000 */
.L_x_4:
[----:B------:R-:W-:Y:S04]  /*0400*/  BSSY B1, `(.L_x_6) ;  /* 0x000001a000017945 */ /* 0x000fe80003800000 */
[----:B------:R-:W-:Y:S04]  /*0410*/  BSSY B0, `(.L_x_7) ;  /* 0x0000015000007945 */ /* 0x000fe80003800000 */
[----:B------:R-:W-:Y:S05]  /*0420*/  @P2 BRA `(.L_x_8) ;  /* 0x0000000000202947 */ /* 0x000fea0003800000 */
[----:B-12-4-:R-:W1:Y:S02]  /*0430*/  LDS R4, [UR20+0x34] ;  /* 0x00003414ff047984 */ /* 0x016e640008000800 */
[----:B-1----:R-:W-:-:S05]  /*0440*/  LOP3.LUT R4, R4, 0x38, RZ, 0xb8, !PT ;  /* 0x0000003804047812 */ /* 0x002fca00078eb8ff */
[----:B------:R1:W-:Y:S01]  /*0450*/  STS [UR20+0x34], R4 ;  /* 0x00003404ff007988 */ /* 0x0003e20008000814 */
[----:B------:R-:W-:Y:S05]  /*0460*/  @P2 BRA `(.L_x_9) ;  /* 0x0000000000202947 */ /* 0x000fea0003800000 */
[----:B-1----:R-:W1:Y:S01]  /*0470*/  LDS R4, [UR20+0x8] ;  /* 0x00000814ff047984 */ /* 0x002e620008000800 */
[----:B------:R-:W-:-:S05]  /*0480*/  IMAD.MOV.U32 R5, RZ, RZ, 0x780 ;  /* 0x00000780ff057424 */ /* 0x000fca00078e00ff */
[----:B-1----:R-:W-:-:S05]  /*0490*/  LOP3.LUT R4, R4, 0x300, R5, 0xd8, !PT ;  /* 0x0000030004047812 */ /* 0x002fca00078ed805 */
[----:B------:R3:W-:Y:S02]  /*04a0*/  STS [UR20+0x8], R4 ;  /* 0x00000804ff007988 */ /* 0x0007e40008000814 */
.L_x_8:
[----:B------:R-:W-:Y:S05]  /*04b0*/  @P2 BRA `(.L_x_10) ;  /* 0x0000000000282947 */ /* 0x000fea0003800000 */
[----:B-1234-:R-:W1:Y:S02]  /*04c0*/  LDS R4, [UR20+0x8] ;  /* 0x00000814ff047984 */ /* 0x01ee640008000800 */
[----:B-1----:R-:W-:-:S05]  /*04d0*/  LOP3.LUT R4, R4, 0x1800, RZ, 0xb8, !PT ;  /* 0x0000180004047812 */ /* 0x002fca00078eb8ff */
[----:B------:R2:W-:Y:S02]  /*04e0*/  STS [UR20+0x8], R4 ;  /* 0x00000804ff007988 */ /* 0x0005e40008000814 */
.L_x_9:
[----:B------:R-:W-:Y:S05]  /*04f0*/  @P2 BREAK B0 ;  /* 0x0000000000002942 */ /* 0x000fea0003800000 */
[----:B------:R-:W-:Y:S05]  /*0500*/  @P2 BRA `(.L_x_11) ;  /* 0x0000000000242947 */ /* 0x000fea0003800000 */
[----:B------:R-:W3:Y:S01]  /*0510*/  LDS R5, [UR20+0x8] ;  /* 0x00000814ff057984 */ /* 0x000ee20008000800 */
[----:B-12---:R-:W-:-:S05]  /*0520*/  IMAD.MOV.U32 R4, RZ, RZ, 0x6000 ;  /* 0x00006000ff047424 */ /* 0x006fca00078e00ff */
[----:B---3--:R-:W-:-:S04]  /*0530*/  LOP3.LUT R4, R5, 0x6000, R4, 0xd8, !PT ;  /* 0x0000600005047812 */ /* 0x008fc800078ed804 */
[----:B------:R-:W-:-:S05]  /*0540*/  LOP3.LUT R4, R4, 0x400000, RZ, 0xb8, !PT ;  /* 0x0040000004047812 */ /* 0x000fca00078eb8ff */
[----:B------:R5:W-:Y:S02]  /*0550*/  STS [UR20+0x8], R4 ;  /* 0x00000804ff007988 */ /* 0x000be40008000814 */
.L_x_10:
[----:B------:R-:W-:Y:S05]  /*0560*/  BSYNC B0 ;  /* 0x0000000000007941 */ /* 0x000fea0003800000 */
.L_x_7:
[----:B-12345:R-:W1:Y:S02]  /*0570*/  @!P2 LDS R4, [UR20+0x8] ;  /* 0x00000814ff04a984 */ /* 0x03ee640008000800 */
[----:B-1----:R-:W-:-:S05]  /*0580*/  @!P2 LOP3.LUT R4, R4, 0x8000, RZ, 0xb8, !PT ;  /* 0x000080000404a812 */ /* 0x002fca00078eb8ff */
[----:B------:R3:W-:Y:S02]  /*0590*/  @!P2 STS [UR20+0x8], R4 ;  /* 0x00000804ff00a988 */ /* 0x0007e40008000814 */
.L_x_11:
[----:B------:R-:W-:Y:S05]  /*05a0*/  BSYNC B1 ;  /* 0x0000000000017941 */ /* 0x000fea0003800000 */
.L_x_6:
[----:B------:R-:W-:Y:S05]  /*05b0*/  WARPSYNC.ALL ;  /* 0x0000000000007948 */ /* 0x000fea0003800000 */
[----:B------:R-:W-:Y:S05]  /*05c0*/  @P0 BRA `(.L_x_12) ;  /* 0x0000000000280947 */ /* 0x000fea0003800000 */
[----:B-123--:R-:W1:Y:S01]  /*05d0*/  S2R R4, SR_LANEID ;  /* 0x0000000000047919 */ /* 0x00ee620000000000 */
[----:B------:R-:W-:Y:S05]  /*05e0*/  WARPSYNC.ALL ;  /* 0x0000000000007948 */ /* 0x000fea0003800000 */
[----:B-1----:R-:W-:-:S05]  /*05f0*/  IMAD.SHL.U32 R6, R4, 0x4, RZ ;  /* 0x0000000404067824 */ /* 0x002fca00078e00ff */
[----:B------:R-:W1:Y:S01]  /*0600*/  LDS R7, [R6+UR20] ;  /* 0x0000001406077984 */ /* 0x000e620008000800 */
[----:B------:R-:W-:-:S05]  /*0610*/  IADD3 R4, P1, R6, UR22, RZ ;  /* 0x0000001606047c10 */ /* 0x000fca000ff3e0ff */
[----:B------:R-:W-:-:S05]  /*0620*/  IMAD.X R5, RZ, RZ, UR23, P1 ;  /* 0x00000017ff057e24 */ /* 0x000fca00088e06ff */
[----:B-1----:R4:W5:Y:S01]  /*0630*/  ATOMG.E.EXCH.STRONG.GPU PT, RZ, [R4], R7 ;  /* 0x0000000704ff73a8 */ /* 0x00296200041ee100 */
[----:B------:R-:W-:-:S04]  /*0640*/  DEPBAR {5,4,3,2,1,0} ;  /* 0x0000003f0000791a */ /* 0x000fc80000000000 */
[----:B------:R4:W-:Y:S01]  /*0650*/  UTMACCTL.IV [UR22] ;  /* 0x00000000160079b9 */ /* 0x0009e20008000000 */
[----:B------:R-:W-:Y:S01]  /*0660*/  NOP ;  /* 0x0000000000007918 */ /* 0x000fe20000000000 */
.L_x_12:
[----:B------:R-:W-:Y:S05]  /*0670*/  @P0 BRA `(.L_x_13) ;  /* 0x00000000000c0947 */ /* 0x000fea0003800000 */
[----:B------:R0:W-:Y:S01]  /*0680*/  UTMACMDFLUSH ;  /* 0x00000000000079b7 */ /* 0x0001e20000000000 */
[----:B------:R-:W-:Y:S05]  /*0690*/  @P0 BRA `(.L_x_13) ;  /* 0x0000000000040947 */ /* 0x000fea0003800000 */
[----:B------:R-:W-:-:S04]  /*06a0*/  DEPBAR.LE SB0, 0x0 ;  /* 0x000080000000791a */ /* 0x000fc80000000000 */
.L_x_13:
[----:B------:R-:W-:Y:S05]  /*06b0*/  WARPSYNC.ALL ;  /* 0x0000000000007948 */ /* 0x000fea0003800000 */
[----:B-----5:R-:W-:Y:S06]  /*06c0*/  BAR.SYNC.DEFER_BLOCKING 0x0 ;  /* 0x0000000000007b1d */ /* 0x020fec0000010000 */
[----:B------:R-:W-:Y:S02]  /*06d0*/  BSSY B1, `(.L_x_14) ;  /* 0x000000b000017945 */ /* 0x000fe40003800000 */
[----:B------:R-:W-:Y:S06]  /*06e0*/  BAR.SYNC.DEFER_BLOCKING 0x0 ;  /* 0x0000000000007b1d */ /* 0x000fec0000010000 */
[----:B------:R5:W-:Y:S01]  /*06f0*/  @!P0 STS [R13], RZ ;  /* 0x000000ff0d008388 */ /* 0x000be20000000800 */
[----:B------:R-:W-:Y:S01]  /*0700*/  NOP ;  /* 0x0000000000007918 */ /* 0x000fe20000000000 */
[----:B------:R-:W-:Y:S05]  /*0710*/  @P2 BRA `(.L_x_15) ;  /* 0x0000000000182947 */ /* 0x000fea0003800000 */
[----:B-1234-:R-:W1:Y:S01]  /*0720*/  LDS R4, [UR20+0x8] ;  /* 0x00000814ff047984 */ /* 0x01ee620008000800 */
[----:B------:R-:W2:Y:S01]  /*0730*/  LDC.64 R6, c[0x0][0x218] ;  /* 0x00008600ff067b82 */ /* 0x000ea20000000a00 */
[----:B------:R-:W-:Y:S02]  /*0740*/  IMAD.MOV.U32 R5, RZ, RZ, 0x70 ;  /* 0x00000070ff057424 */ /* 0x000fe400078e00ff */
[----:B--2---:R2:W-:Y:S03]  /*0750*/  STS.64 [UR20], R6 ;  /* 0x00000006ff007988 */ /* 0x0045e60008000a14 */
[----:B-1----:R-:W-:-:S05]  /*0760*/  LOP3.LUT R4, R4, 0x10, R5, 0xd8, !PT ;  /* 0x0000001004047812 */ /* 0x002fca00078ed805 */
[----:B------:R2:W-:Y:S02]  /*0770*/  STS [UR20+0x8], R4 ;  /* 0x00000804ff007988 */ /* 0x0005e40008000814 */
.L_x_15:
[----:B----4-:R-:W-:Y:S05]  /*0780*/  BSYNC B1 ;  /* 0x0000000000017941 */ /* 0x010fea0003800000 */
.L_x_14:
[----:B------:R-:W-:Y:S04]  /*0790*/  BSSY B2, `(.L_x_16) ;  /* 0x000000f000027945 */ /* 0x000fe80003800000 */
[----:B------:R-:W-:Y:S04]  /*07a0*/  BSSY B1, `(.L_x_17) ;  /* 0x000000c000017945 */ /* 0x000fe80003800000 */
[----:B------:R-:W-:Y:S05]  /*07b0*/  @P2 BRA `(.L_x_18) ;  /* 0x0000000000282947 */ /* 0x000fea0003800000 */
[----:B-123--:R-:W1:Y:S01]  /*07c0*/  LDS R4, [UR20+0x34] ;  /* 0x00003414ff047984 */ /* 0x00ee620008000800 */
[----:B------:R-:W-:Y:S01]  /*07d0*/  IMAD.MOV.U32 R5, RZ, RZ, 0x3f000000 ;  /* 0x3f000000ff057424 */ /* 0x000fe200078e00ff */
[----:B------:R-:W-:Y:S05]  /*07e0*/  @P2 BREAK B1 ;  /* 0x0000000000012942 */ /* 0x000fea0003800000 */
[----:B-1----:R-:W-:-:S05]  /*07f0*/  LOP3.LUT R4, R4, 0xff000000, R5, 0xb8, !PT ;  /* 0xff00000004047812 */ /* 0x002fca00078eb805 */
[----:B------:R1:W-:Y:S01]  /*0800*/  STS [UR20+0x34], R4 ;  /* 0x00003404ff007988 */ /* 0x0003e20008000814 */
[----:B------:R-:W-:Y:S05]  /*0810*/  @P2 BRA `(.L_x_19) ;  /* 0x0000000000182947 */ /* 0x000fea0003800000 */
[----:B------:R-:W2:Y:S01]  /*0820*/  LDS R5, [UR20+0x38] ;  /* 0x00003814ff057984 */ /* 0x000ea20008000800 */
[----:B-1----:R-:W-:-:S05]  /*0830*/  IMAD.MOV.U32 R4, RZ, RZ, 0x7f ;  /* 0x0000007fff047424 */ /* 0x002fca00078e00ff */
[----:B--2---:R-:W-:-:S05]  /*0840*/  LOP3.LUT R4, R5, 0xff, R4, 0xb8, !PT ;  /* 0x000000ff05047812 */ /* 0x004fca00078eb804 */
[----:B------:R4:W-:Y:S02]  /*0850*/  STS [UR20+0x38], R4 ;  /* 0x00003804ff007988 */ /* 0x0009e40008000814 */
.L_x_18:
[----:B------:R-:W-:Y:S05]  /*0860*/  BSYNC B1 ;  /* 0x0000000000017941 */ /* 0x000fea0003800000 */
.L_x_17:
[----:B------:R1:W-:Y:S02]  /*0870*/  @!P2 STS [UR20+0x20], R8 ;  /* 0x00002008ff00a988 */ /* 0x0003e40008000814 */
.L_x_19:
[----:B------:R-:W-:Y:S05]  /*0880*/  BSYNC B2 ;  /* 0x0000000000027941 */ /* 0x000fea0003800000 */
.L_x_16:
[----:B------:R-:W-:Y:S05]  /*0890*/  WARPSYNC.ALL ;  /* 0x0000000000007948 */ /* 0x000fea0003800000 */
[----:B--2---:R-:W2:Y:S01]  /*08a0*/  LDC R6, c[0x0][0x22c] ;  /* 0x00008b00ff067b82 */ /* 0x004ea20000000800 */
[----:B------:R-:W-:Y:S01]  /*08b0*/  BSSY B2, `(.L_x_20) ;  /* 0x0000010000027945 */ /* 0x000fe20003800000 */
[----:B--2---:R-:W-:-:S05]  /*08c0*/  VIADD R6, R6, 0xffffffff ;  /* 0xffffffff06067836 */ /* 0x004fca0000000000 */
[----:B------:R2:W-:Y:S01]  /*08d0*/  @!P2 STS [UR20+0x24], R6 ;  /* 0x00002406ff00a988 */ /* 0x0005e20008000814 */
[----:B------:R-:W-:Y:S05]  /*08e0*/  @P2 BRA `(.L_x_21) ;  /* 0x0000000000302947 */ /* 0x000fea0003800000 */
[----:B------:R-:W2:Y:S01]  /*08f0*/  LDS R5, [UR20+0x34] ;  /* 0x00003414ff057984 */ /* 0x000ea20008000800 */
[----:B------:R-:W2:Y:S03]  /*0900*/  LDC.64 R10, c[0x0][0x240] ;  /* 0x00009000ff0a7b82 */ /* 0x000ea60000000a00 */
[----:B-1-34-:R-:W1:Y:S01]  /*0910*/  LDS R4, [UR20+0x1c] ;  /* 0x00001c14ff047984 */ /* 0x01ae620008000800 */
[C---:B--2---:R-:W-:Y:S01]  /*0920*/  SHF.L.U64.HI R8, R10.reuse, 0x1, R11 ;  /* 0x000000010a087819 */ /* 0x044fe2000001020b */
[----:B------:R-:W-:-:S03]  /*0930*/  IMAD.SHL.U32 R7, R10, 0x2, RZ ;  /* 0x000000020a077824 */ /* 0x000fc600078e00ff */
[--C-:B------:R-:W-:Y:S02]  /*0940*/  SHF.R.U32.HI R9, RZ, 0x4, R8.reuse ;  /* 0x00000004ff097819 */ /* 0x100fe40000011608 */
[----:B------:R-:W-:-:S05]  /*0950*/  SHF.R.U64 R7, R7, 0x4, R8 ;  /* 0x0000000407077819 */ /* 0x000fca0000001208 */
[----:B------:R2:W-:Y:S01]  /*0960*/  STS [UR20+0xc], R7 ;  /* 0x00000c07ff007988 */ /* 0x0005e20008000814 */
[----:B------:R-:W-:Y:S02]  /*0970*/  LOP3.LUT R5, R5, 0x7, RZ, 0xb8, !PT ;  /* 0x0000000705057812 */ /* 0x000fe400078eb8ff */
[----:B-1----:R-:W-:-:S03]  /*0980*/  LOP3.LUT R4, R4, 0xf, R9, 0xb8, !PT ;  /* 0x0000000f04047812 */ /* 0x002fc600078eb809 */
[----:B------:R2:W-:Y:S04]  /*0990*/  STS [UR20+0x34], R5 ;  /* 0x00003405ff007988 */ /* 0x0005e80008000814 */
[----:B------:R2:W-:Y:S02]  /*09a0*/  STS [UR20+0x1c], R4 ;  /* 0x00001c04ff007988 */ /* 0x0005e40008000814 */
.L_x_21:
[----:B------:R-:W-:Y:S05]  /*09b0*/  BSYNC B2 ;  /* 0x0000000000027941 */ /* 0x000fea0003800000 */
.L_x_20:
[----:B------:R-:W-:Y:S04]  /*09c0*/  BSSY B3, `(.L_x_22) ;  /* 0x000001a000037945 */ /* 0x000fe80003800000 */
[----:B------:R-:W-:Y:S04]  /*09d0*/  BSSY B2, `(.L_x_23) ;  /* 0x0000015000027945 */ /* 0x000fe80003800000 */
[----:B------:R-:W-:Y:S05]  /*09e0*/  @P2 BRA `(.L_x_24) ;  /* 0x0000000000202947 */ /* 0x000fea0003800000 */
[----:B-1234-:R-:W1:Y:S02]  /*09f0*/  LDS R4, [UR20+0x34] ;  /* 0x00003414ff047984 */ /* 0x01ee640008000800 */
[----:B-1----:R-:W-:-:S05]  /*0a00*/  LOP3.LUT R4, R4, 0x38, RZ, 0xb8, !PT ;  /* 0x0000003804047812 */ /* 0x002fca00078eb8ff */
[----:B------:R1:W-:Y:S01]  /*0a10*/  STS [UR20+0x34], R4 ;  /* 0x00003404ff007988 */ /* 0x0003e20008000814 */
[----:B------:R-:W-:Y:S05]  /*0a20*/  @P2 BRA `(.L_x_25) ;  /* 0x0000000000202947 */ /* 0x000fea0003800000 */
[----:B-1----:R-:W1:Y:S01]  /*0a30*/  LDS R4, [UR20+0x8] ;  /* 0x00000814ff047984 */ /* 0x002e620008000800 */
[----:B------:R-:W-:-:S05]  /*0a40*/  IMAD.MOV.U32 R5, RZ, RZ, 0x780 ;  /* 0x00000780ff057424 */ /* 0x000fca00078e00ff */
[----:B-1----:R-:W-:-:S05]  /*0a50*/  LOP3.LUT R4, R4, 0x300, R5, 0xd8, !PT ;  /* 0x0000030004047812 */ /* 0x002fca00078ed805 */
[----:B------:R1:W-:Y:S02]  /*0a60*/  STS [UR20+0x8], R4 ;  /* 0x00000804ff007988 */ /* 0x0003e40008000814 */
.L_x_24:
[----:B------:R-:W-:Y:S05]  /*0a70*/  @P2 BRA `(.L_x_26) ;  /* 0x0000000000282947 */ /* 0x000fea0003800000 */
[----:B-1234-:R-:W1:Y:S02]  /*0a80*/  LDS R4, [UR20+0x8] ;  /* 0x00000814ff047984 */ /* 0x01ee640008000800 */
[----:B-1----:R-:W-:-:S05]  /*0a90*/  LOP3.LUT R4, R4, 0x1800, RZ, 0xb8, !PT ;  /* 0x0000180004047812 */ /* 0x002fca00078eb8ff */
[----:B------:R2:W-:Y:S02]  /*0aa0*/  STS [UR20+0x8], R4 ;  /* 0x00000804ff007988 */ /* 0x0005e40008000814 */
.L_x_25:
[----:B------:R-:W-:Y:S05]  /*0ab0*/  @P2 BREAK B2 ;  /* 0x0000000000022942 */ /* 0x000fea0003800000 */
[----:B------:R-:W-:Y:S05]  /*0ac0*/  @P2 BRA `(.L_x_27) ;  /* 0x0000000000242947 */ /* 0x000fea0003800000 */
[----:B-12---:R-:W1:Y:S01]  /*0ad0*/  LDS R4, [UR20+0x8] ;  /* 0x00000814ff047984 */ /* 0x006e620008000800 */
[----:B------:R-:W-:-:S05]  /*0ae0*/  IMAD.MOV.U32 R5, RZ, RZ, 0x6000 ;  /* 0x00006000ff057424 */ /* 0x000fca00078e00ff */
[----:B-1----:R-:W-:-:S04]  /*0af0*/  LOP3.LUT R4, R4, 0x6000, R5, 0xd8, !PT ;  /* 0x0000600004047812 */ /* 0x002fc800078ed805 */
[----:B------:R-:W-:-:S05]  /*0b00*/  LOP3.LUT R4, R4, 0x400000, RZ, 0xb8, !PT ;  /* 0x0040000004047812 */ /* 0x000fca00078eb8ff */
[----:B------:R1:W-:Y:S02]  /*0b10*/  STS [UR20+0x8], R4 ;  /* 0x00000804ff007988 */ /* 0x0003e40008000814 */
.L_x_26:
[----:B------:R-:W-:Y:S05]  /*0b20*/  BSYNC B2 ;  /* 0x0000000000027941 */ /* 0x000fea0003800000 */
.L_x_23:
[----:B-1234-:R-:W1:Y:S02]  /*0b30*/  @!P2 LDS R4, [UR20+0x8] ;  /* 0x00000814ff04a984 */ /* 0x01ee640008000800 */
[----:B-1----:R-:W-:-:S05]  /*0b40*/  @!P2 LOP3.LUT R4, R4, 0x8000, RZ, 0xb8, !PT ;  /* 0x000080000404a812 */ /* 0x002fca00078eb8ff */
[----:B------:R3:W-:Y:S02]  /*0b50*/  @!P2 STS [UR20+0x8], R4 ;  /* 0x00000804ff00a988 */ /* 0x0007e40008000814 */
.L_x_27:
[----:B------:R-:W-:Y:S05]  /*0b60*/  BSYNC B3 ;  /* 0x0000000000037941 */ /* 0x000fea0003800000 */
.L_x_22:
[----:B------:R-:W-:Y:S05]  /*0b70*/  WARPSYNC.ALL ;  /* 0x0000000000007948 */ /* 0x000fea0003800000 */
[----:B------:R-:W-:-:S04]  /*0b80*/  UIADD3 UR25, UR5, 0x80, URZ ;  /* 0x0000008005197890 */ /* 0x000fc8000fffe03f */
[----:B------:R-:W-:-:S04]  /*0b90*/  UIADD3 UR24, UP0, UR25, UR26, URZ ;  /* 0x0000001a19187290 */ /* 0x000fc8000ff1e03f */
[----:B------:R-:W-:Y:S01]  /*0ba0*/  ULEA.HI.X.SX32 UR25, UR25, UR27, 0x1, UP0 ;  /* 0x0000001b19197291 */ /* 0x000fe200080f0e3f */
[----:B------:R-:W-:Y:S11]  /*0bb0*/  @P0 BRA `(.L_x_28) ;  /* 0x0000000000280947 */ /* 0x000ff60003800000 */
[----:B-123--:R-:W1:Y:S01]  /*0bc0*/  S2R R4, SR_LANEID ;  /* 0x0000000000047919 */ /* 0x00ee620000000000 */
[----:B------:R-:W-:Y:S05]  /*0bd0*/  WARPSYNC.ALL ;  /* 0x0000000000007948 */ /* 0x000fea0003800000 */
[----:B-1----:R-:W-:-:S05]  /*0be0*/  IMAD.SHL.U32 R8, R4, 0x4, RZ ;  /* 0x0000000404087824 */ /* 0x002fca00078e00ff */
[----:B------:R-:W1:Y:S01]  /*0bf0*/  LDS R7, [R8+UR20] ;  /* 0x0000001408077984 */ /* 0x000e620008000800 */
[----:B------:R-:W-:-:S05]  /*0c00*/  IADD3 R4, P1, R8, UR24, RZ ;  /* 0x0000001808047c10 */ /* 0x000fca000ff3e0ff */
[----:B------:R-:W-:-:S05]  /*0c10*/  IMAD.X R5, RZ, RZ, UR25, P1 ;  /* 0x00000019ff057e24 */ /* 0x000fca00088e06ff */
[----:B-1----:R4:W2:Y:S01]  /*0c20*/  ATOMG.E.EXCH.STRONG.GPU PT, RZ, [R4], R7 ;  /* 0x0000000704ff73a8 */ /* 0x0028a200041ee100 */
[----:B------:R-:W-:-:S04]  /*0c30*/  DEPBAR {5,4,3,2,1,0} ;  /* 0x0000003f0000791a */ /* 0x000fc80000000000 */
[----:B------:R4:W-:Y:S01]  /*0c40*/  UTMACCTL.IV [UR24] ;  /* 0x00000000180079b9 */ /* 0x0009e20008000000 */
[----:B------:R-:W-:Y:S01]  /*0c50*/  NOP ;  /* 0x0000000000007918 */ /* 0x000fe20000000000 */
.L_x_28:
[----:B------:R-:W-:Y:S05]  /*0c60*/  @P0 BRA `(.L_x_29) ;  /* 0x00000000000c0947 */ /* 0x000fea0003800000 */
[----:B------:R0:W-:Y:S01]  /*0c70*/  UTMACMDFLUSH ;  /* 0x00000000000079b7 */ /* 0x0001e20000000000 */
[----:B------:R-:W-:Y:S05]  /*0c80*/  @P0 BRA `(.L_x_29) ;  /* 0x0000000000040947 */ /* 0x000fea0003800000 */
[----:B------:R-:W-:-:S04]  /*0c90*/  DEPBAR.LE SB0, 0x0 ;  /* 0x000080000000791a */ /* 0x000fc80000000000 */
.L_x_29:
[----:B------:R-:W-:Y:S05]  /*0ca0*/  WARPSYNC.ALL ;  /* 0x0000000000007948 */ /* 0x000fea0003800000 */
[----:B--2---:R-:W-:Y:S06]  /*0cb0*/  BAR.SYNC.DEFER_BLOCKING 0x0 ;  /* 0x0000000000007b1d */ /* 0x004fec0000010000 */
[----:B------:R-:W-:Y:S02]  /*0cc0*/  BSSY B3, `(.L_x_30) ;  /* 0x000000b000037945 */ /* 0x000fe40003800000 */
[----:B------:R-:W-:Y:S06]  /*0cd0*/  BAR.SYNC.DEFER_BLOCKING 0x0 ;  /* 0x0000000000007b1d */ /* 0x000fec0000010000 */
[----:B------:R2:W-:Y:S01]  /*0ce0*/  @!P0 STS [R13], RZ ;  /* 0x000000ff0d008388 */ /* 0x0005e20000000800 */
[----:B------:R-:W-:Y:S01]  /*0cf0*/  NOP ;  /* 0x0000000000007918 */ /* 0x000fe20000000000 */
[----:B------:R-:W-:Y:S05]  /*0d00*/  @P2 BRA `(.L_x_31) ;  /* 0x0000000000182947 */ /* 0x000fea0003800000 */
[----:B-1-34-:R-:W1:Y:S01]  /*0d10*/  LDS R4, [UR20+0x8] ;  /* 0x00000814ff047984 */ /* 0x01ae620008000800 */
[----:B------:R-:W3:Y:S01]  /*0d20*/  LDC.64 R8, c[0x0][0x220] ;  /* 0x00008800ff087b82 */ /* 0x000ee20000000a00 */
[----:B------:R-:W-:Y:S02]  /*0d30*/  IMAD.MOV.U32 R5, RZ, RZ, 0x70 ;  /* 0x00000070ff057424 */ /* 0x000fe400078e00ff */
[----:B---3--:R3:W-:Y:S03]  /*0d40*/  STS.64 [UR20], R8 ;  /* 0x00000008ff007988 */ /* 0x0087e60008000a14 */
[----:B-1----:R-:W-:-:S05]  /*0d50*/  LOP3.LUT R4, R4, 0x10, R5, 0xd8, !PT ;  /* 0x0000001004047812 */ /* 0x002fca00078ed805 */
[----:B------:R3:W-:Y:S02]  /*0d60*/  STS [UR20+0x8], R4 ;  /* 0x00000804ff007988 */ /* 0x0007e40008000814 */
.L_x_31:
[----:B----4-:R-:W-:Y:S05]  /*0d70*/  BSYNC B3 ;  /* 0x0000000000037941 */ /* 0x010fea0003800000 */
.L_x_30:
[----:B------:R-:W-:Y:S04]  /*0d80*/  BSSY B4, `(.L_x_32) ;  /* 0x0000011000047945 */ /* 0x000fe80003800000 */
[----:B------:R-:W-:Y:S04]  /*0d90*/  BSSY B3, `(.L_x_33) ;  /* 0x000000e000037945 */ /* 0x000fe80003800000 */
[----:B------:R-:W-:Y:S05]  /*0da0*/  @P2 BRA `(.L_x_34) ;  /* 0x0000000000242947 */ /* 0x000fea0003800000 */
[----:B-1-3--:R-:W1:Y:S01]  /*0db0*/  LDS R4, [UR20+0x34] ;  /* 0x00003414ff047984 */ /* 0x00ae620008000800 */
[----:B------:R-:W-:-:S05]  /*0dc0*/  IMAD.MOV.U32 R5, RZ, RZ, 0x3f000000 ;  /* 0x3f000000ff057424 */ /* 0x000fca00078e00ff */
[----:B-1----:R-:W-:-:S05]  /*0dd0*/  LOP3.LUT R4, R4, 0xff000000, R5, 0xb8, !PT ;  /* 0xff00000004047812 */ /* 0x002fca00078eb805 */
[----:B------:R1:W-:Y:S01]  /*0de0*/  STS [UR20+0x34], R4 ;  /* 0x00003404ff007988 */ /* 0x0003e20008000814 */
[----:B------:R-:W-:Y:S05]  /*0df0*/  @P2 BRA `(.L_x_35) ;  /* 0x00000000001c2947 */ /* 0x000fea0003800000 */
[----:B-1----:R-:W1:Y:S01]  /*0e00*/  LDS R4, [UR20+0x38] ;  /* 0x00003814ff047984 */ /* 0x002e620008000800 */
[----:B------:R-:W-:-:S05]  /*0e10*/  IMAD.MOV.U32 R5, RZ, RZ, 0x3f ;  /* 0x0000003fff057424 */ /* 0x000fca00078e00ff */
[----:B-1----:R-:W-:-:S05]  /*0e20*/  LOP3.LUT R4, R4, 0xff, R5, 0xb8, !PT ;  /* 0x000000ff04047812 */ /* 0x002fca00078eb805 */
[----:B------:R4:W-:Y:S02]  /*0e30*/  STS [UR20+0x38], R4 ;  /* 0x00003804ff007988 */ /* 0x0009e40008000814 */
.L_x_34:
[----:B------:R-:W-:Y:S05]  /*0e40*/  @P2 BREAK B3 ;  /* 0x0000000000032942 */ /* 0x000fea0003800000 */
[----:B------:R-:W-:Y:S05]  /*0e50*/  @P2 BRA `(.L_x_36) ;  /* 0x00000000000c2947 */ /* 0x000fea0003800000 */
[----:B------:R1:W-:Y:S02]  /*0e60*/  STS [UR20+0x20], R6 ;  /* 0x00002006ff007988 */ /* 0x0003e40008000814 */
.L_x_35:
[----:B------:R-:W-:Y:S05]  /*0e70*/  BSYNC B3 ;  /* 0x0000000000037941 */ /* 0x000fea0003800000 */
.L_x_33:
[----:B------:R1:W-:Y:S02]  /*0e80*/  @!P2 STS [UR20+0x24], R3 ;  /* 0x00002403ff00a988 */ /* 0x0003e40008000814 */
.L_x_36:
[----:B------:R-:W-:Y:S05]  /*0e90*/  BSYNC B4 ;  /* 0x0000000000047941 */ /* 0x000fea0003800000 */
.L_x_32:
[----:B------:R-:W-:Y:S05]  /*0ea0*/  WARPSYNC.ALL ;  /* 0x0000000000007948 */ /* 0x000fea0003800000 */
[----:B------:R-:W-:Y:S04]  /*0eb0*/  BSSY B4, `(.L_x_37) ;  /* 0x000000e000047945 */ /* 0x000fe80003800000 */
[----:B------:R-:W-:Y:S05]  /*0ec0*/  @P2 BRA `(.L_x_38) ;  /* 0x0000000000302947 */ /* 0x000fea0003800000 */
[----:B-1-34-:R-:W1:Y:S01]  /*0ed0*/  LDS R4, [UR20+0x34] ;  /* 0x00003414ff047984 */ /* 0x01ae620008000800 */
[----:B------:R-:W3:Y:S03]  /*0ee0*/  LDC.64 R8, c[0x0][0x248] ;  /* 0x00009200ff087b82 */ /* 0x000ee60000000a00 */
[----:B------:R-:W4:Y:S01]  /*0ef0*/  LDS R3, [UR20+0x1c] ;  /* 0x00001c14ff037984 */ /* 0x000f220008000800 */
[C---:B---3--:R-:W-:Y:S01]  /*0f00*/  SHF.L.U64.HI R6, R8.reuse, 0x1, R9 ;  /* 0x0000000108067819 */ /* 0x048fe20000010209 */
[----:B------:R-:W-:-:S03]  /*0f10*/  IMAD.SHL.U32 R5, R8, 0x2, RZ ;  /* 0x0000000208057824 */ /* 0x000fc600078e00ff */
[--C-:B------:R-:W-:Y:S02]  /*0f20*/  SHF.R.U32.HI R8, RZ, 0x4, R6.reuse ;  /* 0x00000004ff087819 */ /* 0x100fe40000011606 */
[----:B------:R-:W-:-:S05]  /*0f30*/  SHF.R.U64 R5, R5, 0x4, R6 ;  /* 0x0000000405057819 */ /* 0x000fca0000001206 */
[----:B------:R3:W-:Y:S01]  /*0f40*/  STS [UR20+0xc], R5 ;  /* 0x00000c05ff007988 */ /* 0x0007e20008000814 */
[----:B-1----:R-:W-:Y:S02]  /*0f50*/  LOP3.LUT R4, R4, 0x7, RZ, 0xb8, !PT ;  /* 0x0000000704047812 */ /* 0x002fe400078eb8ff */
[----:B----4-:R-:W-:-:S03]  /*0f60*/  LOP3.LUT R3, R3, 0xf, R8, 0xb8, !PT ;  /* 0x0000000f03037812 */ /* 0x010fc600078eb808 */
[----:B------:R3:W-:Y:S04]  /*0f70*/  STS [UR20+0x34], R4 ;  /* 0x00003404ff007988 */ /* 0x0007e80008000814 */
[----:B------:R3:W-:Y:S02]  /*0f80*/  STS [UR20+0x1c], R3 ;  /* 0x00001c03ff007988 */ /* 0x0007e40008000814 */
.L_x_38:
[----:B------:R-:W-:Y:S05]  /*0f90*/  BSYNC B4 ;  /* 0x0000000000047941 */ /* 0x000fea0003800000 */
.L_x_37:
[----:B------:R-:W-:Y:S04]  /*0fa0*/  BSSY B4, `(.L_x_39) ;  /* 0x000001a000047945 */ /* 0x000fe80003800000 */
[----:B------:R-:W-:Y:S04]  /*0fb0*/  BSSY B5, `(.L_x_40) ;  /* 0x0000015000057945 */ /* 0x000fe80003800000 */
[----:B------:R-:W-:Y:S05]  /*0fc0*/  @P2 BRA `(.L_x_41) ;  /* 0x0000000000202947 */ /* 0x000fea0003800000 */
[----:B-1-3--:R-:W1:Y:S02]  /*0fd0*/  LDS R3, [UR20+0x34] ;  /* 0x00003414ff037984 */ /* 0x00ae640008000800 */
[----:B-1----:R-:W-:-:S05]  /*0fe0*/  LOP3.LUT R3, R3, 0x38, RZ, 0xb8, !PT ;  /* 0x0000003803037812 */ /* 0x002fca00078eb8ff */
[----:B------:R1:W-:Y:S01]  /*0ff0*/  STS [UR20+0x34], R3 ;  /* 0x00003403ff007988 */ /* 0x0003e20008000814 */
[----:B------:R-:W-:Y:S05]  /*1000*/  @P2 BRA `(.L_x_42) ;  /* 0x0000000000202947 */ /* 0x000fea0003800000 */
[----:B-1----:R-:W1:Y:S01]  /*1010*/  LDS R3, [UR20+0x8] ;  /* 0x00000814ff037984 */ /* 0x002e620008000800 */
[----:B----4-:R-:W-:-:S05]  /*1020*/  IMAD.MOV.U32 R4, RZ, RZ, 0x780 ;  /* 0x00000780ff047424 */ /* 0x010fca00078e00ff */
[----:B-1----:R-:W-:-:S05]  /*1030*/  LOP3.LUT R3, R3, 0x300, R4, 0xd8, !PT ;  /* 0x0000030003037812 */ /* 0x002fca00078ed804 */
[----:B------:R1:W-:Y:S02]  /*1040*/  STS [UR20+0x8], R3 ;  /* 0x00000803ff007988 */ /* 0x0003e40008000814 */
.L_x_41:
[----:B------:R-:W-:Y:S05]  /*1050*/  @P2 BRA `(.L_x_43) ;  /* 0x0000000000282947 */ /* 0x000fea0003800000 */
[----:B-1-3--:R-:W1:Y:S02]  /*1060*/  LDS R3, [UR20+0x8] ;  /* 0x00000814ff037984 */ /* 0x00ae640008000800 */
[----:B-1----:R-:W-:-:S05]  /*1070*/  LOP3.LUT R3, R3, 0x1800, RZ, 0xb8, !PT ;  /* 0x0000180003037812 */ /* 0x002fca00078eb8ff */
[----:B------:R3:W-:Y:S02]  /*1080*/  STS [UR20+0x8], R3 ;  /* 0x00000803ff007988 */ /* 0x0007e40008000814 */
.L_x_42:
[----:B------:R-:W-:Y:S05]  /*1090*/  @P2 BREAK B5 ;  /* 0x0000000000052942 */ /* 0x000fea0003800000 */
[----:B------:R-:W-:Y:S05]  /*10a0*/  @P2 BRA `(.L_x_44) ;  /* 0x0000000000242947 */ /* 0x000fea0003800000 */
[----:B-1-3--:R-:W1:Y:S01]  /*10b0*/  LDS R3, [UR20+0x8] ;  /* 0x00000814ff037984 */ /* 0x00ae620008000800 */
[----:B----4-:R-:W-:-:S05]  /*10c0*/  IMAD.MOV.U32 R4, RZ, RZ, 0x6000 ;  /* 0x00006000ff047424 */ /* 0x010fca00078e00ff */
[----:B-1----:R-:W-:-:S04]  /*10d0*/  LOP3.LUT R3, R3, 0x6000, R4, 0xd8, !PT ;  /* 0x0000600003037812 */ /* 0x002fc800078ed804 */
[----:B------:R-:W-:-:S05]  /*10e0*/  LOP3.LUT R3, R3, 0x400000, RZ, 0xb8, !PT ;  /* 0x0040000003037812 */ /* 0x000fca00078eb8ff */
[----:B------:R1:W-:Y:S02]  /*10f0*/  STS [UR20+0x8], R3 ;  /* 0x00000803ff007988 */ /* 0x0003e40008000814 */
.L_x_43:
[----:B------:R-:W-:Y:S05]  /*1100*/  BSYNC B5 ;  /* 0x0000000000057941 */ /* 0x000fea0003800000 */
.L_x_40:
[----:B-1-3--:R-:W1:Y:S02]  /*1110*/  @!P2 LDS R3, [UR20+0x8] ;  /* 0x00000814ff03a984 */ /* 0x00ae640008000800 */
[----:B-1----:R-:W-:-:S05]  /*1120*/  @!P2 LOP3.LUT R3, R3, 0x8000, RZ, 0xb8, !PT ;  /* 0x000080000303a812 */ /* 0x002fca00078eb8ff */
[----:B------:R1:W-:Y:S02]  /*1130*/  @!P2 STS [UR20+0x8], R3 ;  /* 0x00000803ff00a988 */ /* 0x0003e40008000814 */
.L_x_44:
[----:B------:R-:W-:Y:S05]  /*1140*/  BSYNC B4 ;  /* 0x0000000000047941 */ /* 0x000fea0003800000 */
.L_x_39:
[----:B------:R-:W-:Y:S05]  /*1150*/  WARPSYNC.ALL ;  /* 0x0000000000007948 */ /* 0x000fea0003800000 */
[----:B------:R-:W-:Y:S01]  /*1160*/  UIADD3 UR5, UR5, 0x100, URZ ;  /* 0x0000010005057890 */ /* 0x000fe2000fffe03f */
[----:B------:R-:W-:Y:S02]  /*1170*/  ISETP.GE.AND P1, PT, R12, 0x1, PT ;  /* 0x000000010c00780c */ /* 0x000fe40003f26270 */
[----:B------:R-:W-:Y:S02]  /*1180*/  CS2R R24, SRZ ;  /* 0x0000000000187805 */ /* 0x000fe4000001ff00 */
[----:B------:R-:W-:Y:S01]  /*1190*/  CS2R R26, SRZ ;  /* 0x00000000001a7805 */ /* 0x000fe2000001ff00 */
[----:B------:R-:W-:Y:S01]  /*11a0*/  UIADD3 UR26, UP0, UR5, UR26, URZ ;  /* 0x0000001a051a7290 */ /* 0x000fe2000ff1e03f */
[----:B------:R-:W-:-:S02]  /*11b0*/  CS2R R28, SRZ ;  /* 0x00000000001c7805 */ /* 0x000fc4000001ff00 */
[----:B------:R-:W-:Y:S02]  /*11c0*/  CS2R R30, SRZ ;  /* 0x00000000001e7805 */ /* 0x000fe4000001ff00 */
[----:B------:R-:W-:Y:S01]  /*11d0*/  CS2R R32, SRZ ;  /* 0x0000000000207805 */ /* 0x000fe2000001ff00 */
[----:B------:R-:W-:Y:S01]  /*11e0*/  ULEA.HI.X.SX32 UR27, UR5, UR27, 0x1, UP0 ;  /* 0x0000001b051b7291 */ /* 0x000fe200080f0e3f */
[----:B------:R-:W-:Y:S02]  /*11f0*/  CS2R R34, SRZ ;  /* 0x0000000000227805 */ /* 0x000fe4000001ff00 */
[----:B------:R-:W-:Y:S02]  /*1200*/  CS2R R36, SRZ ;  /* 0x0000000000247805 */ /* 0x000fe4000001ff00 */
[----:B------:R-:W-:Y:S02]  /*1210*/  CS2R R38, SRZ ;  /* 0x0000000000267805 */ /* 0x000fe4000001ff00 */
[----:B------:R-:W-:-:S02]  /*1220*/  CS2R R40, SRZ ;  /* 0x0000000000287805 */ /* 0x000fc4000001ff00 */
[----:B------:R-:W-:Y:S02]  /*1230*/  CS2R R42, SRZ ;  /* 0x00000000002a7805 */ /* 0x000fe4000001ff00 */
[----:B------:R-:W-:Y:S02]  /*1240*/  CS2R R44, SRZ ;  /* 0x00000000002c7805 */ /* 0x000fe4000001ff00 */
[----:B------:R-:W-:Y:S02]  /*1250*/  CS2R R46, SRZ ;  /* 0x00000000002e7805 */ /* 0x000fe4000001ff00 */
[----:B------:R-:W-:Y:S02]  /*1260*/  CS2R R48, SRZ ;  /* 0x0000000000307805 */ /* 0x000fe4000001ff00 */
[----:B------:R-:W-:Y:S02]  /*1270*/  CS2R R50, SRZ ;  /* 0x0000000000327805 */ /* 0x000fe4000001ff00 */
[----:B------:R-:W-:-:S02]  /*1280*/  CS2R R52, SRZ ;  /* 0x0000000000347805 */ /* 0x000fc4000001ff00 */
[----:B------:R-:W-:Y:S02]  /*1290*/  CS2R R54, SRZ ;  /* 0x0000000000367805 */ /* 0x000fe4000001ff00 */
[----:B------:R-:W-:Y:S02]  /*12a0*/  CS2R R56, SRZ ;  /* 0x0000000000387805 */ /* 0x000fe4000001ff00 */
[----:B------:R-:W-:Y:S02]  /*12b0*/  CS2R R58, SRZ ;  /* 0x00000000003a7805 */ /* 0x000fe4000001ff00 */
[----:B------:R-:W-:Y:S01]  /*12c0*/  CS2R R60, SRZ ;  /* 0x00000000003c7805 */ /* 0x000fe2000001ff00 */
[----:B------:R-:W-:Y:S01]  /*12d0*/  IMAD.MOV.U32 R62, RZ, RZ, RZ ;  /* 0x000000ffff3e7224 */ /* 0x000fe200078e00ff */
[----:B------:R-:W-:Y:S06]  /*12e0*/  @P0 BRA `(.L_x_45) ;  /* 0x0000000000280947 */ /* 0x000fec0003800000 */
[----:B-1-3--:R-:W1:Y:S01]  /*12f0*/  S2R R3, SR_LANEID ;  /* 0x0000000000037919 */ /* 0x00ae620000000000 */
[----:B------:R-:W-:Y:S05]  /*1300*/  WARPSYNC.ALL ;  /* 0x0000000000007948 */ /* 0x000fea0003800000 */
[----:B-1----:R-:W-:-:S05]  /*1310*/  IMAD.SHL.U32 R6, R3, 0x4, RZ ;  /* 0x0000000403067824 */ /* 0x002fca00078e00ff */
[----:B------:R-:W1:Y:S01]  /*1320*/  LDS R3, [R6+UR20] ;  /* 0x0000001406037984 */ /* 0x000e620008000800 */
[----:B----4-:R-:W-:-:S05]  /*1330*/  IADD3 R4, P3, R6, UR26, RZ ;  /* 0x0000001a06047c10 */ /* 0x010fca000ff7e0ff */
[----:B------:R-:W-:-:S05]  /*1340*/  IMAD.X R5, RZ, RZ, UR27, P3 ;  /* 0x0000001bff057e24 */ /* 0x000fca00098e06ff */
[----:B-1----:R1:W3:Y:S01]  /*1350*/  ATOMG.E.EXCH.STRONG.GPU PT, RZ, [R4], R3 ;  /* 0x0000000304ff73a8 */ /* 0x0022e200041ee100 */
[----:B------:R-:W-:-:S04]  /*1360*/  DEPBAR {5,4,3,2,1,0} ;  /* 0x0000003f0000791a */ /* 0x000fc80000000000 */
[----:B------:R1:W-:Y:S01]  /*1370*/  UTMACCTL.IV [UR26] ;  /* 0x000000001a0079b9 */ /* 0x0003e20008000000 */
[----:B------:R-:W-:Y:S01]  /*1380*/  NOP ;  /* 0x0000000000007918 */ /* 0x000fe20000000000 */
.L_x_45:
[----:B------:R-:W-:Y:S05]  /*1390*/  @P0 BRA `(.L_x_46) ;  /* 0x00000000000c0947 */ /* 0x000fea0003800000 */
[----:B------:R0:W-:Y:S01]  /*13a0*/  UTMACMDFLUSH ;  /* 0x00000000000079b7 */ /* 0x0001e20000000000 */
[----:B------:R-:W-:Y:S05]  /*13b0*/  @P0 BRA `(.L_x_46) ;  /* 0x0000000000040947 */ /* 0x000fea0003800000 */
[----:B------:R-:W-:-:S04]  /*13c0*/  DEPBAR.LE SB0, 0x0 ;  /* 0x000080000000791a */ /* 0x000fc80000000000 */
.L_x_46:
[----:B------:R-:W-:Y:S05]  /*13d0*/  WARPSYNC.ALL ;  /* 0x0000000000007948 */ /* 0x000fea0003800000 */
[----:B---3--:R-:W-:Y:S01]  /*13e0*/  BAR.SYNC.DEFER_BLOCKING 0x0 ;  /* 0x0000000000007b1d */ /* 0x008fe20000010000 */
[----:B------:R-:W-:Y:S01]  /*13f0*/  USHF.L.U32 UR15, UR21, 0x7, URZ ;  /* 0x00000007150f7899 */ /* 0x000fe2000800063f */
[----:B------:R-:W-:Y:S01]  /*1400*/  IMAD.MOV.U32 R63, RZ, RZ, RZ ;  /* 0x000000ffff3f7224 */ /* 0x000fe200078e00ff */
[----:B------:R-:W-:Y:S01]  /*1410*/  USHF.L.U32 UR11, UR32, 0x6, URZ ;  /* 0x00000006200b7899 */ /* 0x000fe2000800063f */
[----:B------:R-:W-:Y:S02]  /*1420*/  CS2R R64, SRZ ;  /* 0x0000000000407805 */ /* 0x000fe4000001ff00 */
[----:B------:R-:W-:Y:S01]  /*1430*/  CS2R R66, SRZ ;  /* 0x0000000000427805 */ /* 0x000fe2000001ff00 */
[----:B------:R-:W-:Y:S01]  /*1440*/  VOTEU.ALL UP0, P2 ;  /* 0x00000000003f7886 */ /* 0x000fe20001000000 */
[----:B------:R-:W-:Y:S01]  /*1450*/  UMOV UR6, 0x1 ;  /* 0x0000000100067882 */ /* 0x000fe20000000000 */
[----:B------:R-:W-:Y:S01]  /*1460*/  VOTEU.ALL UP1, P2 ;  /* 0x00000000003f7886 */ /* 0x000fe20001020000 */
[----:B------:R-:W-:-:S02]  /*1470*/  CS2R R68, SRZ ;  /* 0x0000000000447805 */ /* 0x000fc4000001ff00 */
[----:B------:R-:W-:Y:S01]  /*1480*/  CS2R R70, SRZ ;  /* 0x0000000000467805 */ /* 0x000fe2000001ff00 */
[----:B------:R-:W-:-:S04]  /*1490*/  @!UP0 UIADD3 UR8, -UR6, 0x100000, URZ ;  /* 0x0010000006088890 */ /* 0x000fc8000fffe13f */
[----:B------:R-:W-:Y:S02]  /*14a0*/  @!UP0 USHF.L.U32 UR9, UR8, 0xb, URZ ;  /* 0x0000000b08098899 */ /* 0x000fe4000800063f */
[----:B------:R-:W-:Y:S01]  /*14b0*/  @!UP0 USHF.L.U32 UR8, UR8, 0x1, URZ ;  /* 0x0000000108088899 */ /* 0x000fe2000800063f */
[----:B------:R-:W-:Y:S01]  /*14c0*/  CS2R R72, SRZ ;  /* 0x0000000000487805 */ /* 0x000fe2000001ff00 */
[----:B------:R-:W-:-:S04]  /*14d0*/  @!UP0 UIADD3 UR6, -UR6, 0x100000, URZ ;  /* 0x0010000006068890 */ /* 0x000fc8000fffe13f */
[----:B------:R-:W-:Y:S02]  /*14e0*/  @!UP0 USHF.L.U32 UR7, UR6, 0xb, URZ ;  /* 0x0000000b06078899 */ /* 0x000fe4000800063f */
[----:B------:R-:W-:Y:S01]  /*14f0*/  @!UP0 USHF.L.U32 UR6, UR6, 0x1, URZ ;  /* 0x0000000106068899 */ /* 0x000fe2000800063f */
[----:B------:R-:W-:Y:S01]  /*1500*/  CS2R R74, SRZ ;  /* 0x00000000004a7805 */ /* 0x000fe2000001ff00 */
[----:B------:R-:W-:Y:S01]  /*1510*/  VOTEU.ALL UP0, P2 ;  /* 0x00000000003f7886 */ /* 0x000fe20001000000 */
[----:B------:R-:W-:Y:S02]  /*1520*/  CS2R R76, SRZ ;  /* 0x00000000004c7805 */ /* 0x000fe4000001ff00 */
[----:B------:R-:W-:Y:S02]  /*1530*/  CS2R R78, SRZ ;  /* 0x00000000004e7805 */ /* 0x000fe4000001ff00 */
[----:B------:R-:W-:Y:S02]  /*1540*/  CS2R R80, SRZ ;  /* 0x0000000000507805 */ /* 0x000fe4000001ff00 */
[----:B------:R-:W-:-:S02]  /*1550*/  CS2R R82, SRZ ;  /* 0x0000000000527805 */ /* 0x000fc4000001ff00 */
[----:B------:R-:W-:Y:S02]  /*1560*/  CS2R R84, SRZ ;  /* 0x0000000000547805 */ /* 0x000fe4000001ff00 */
[----:B------:R-:W-:Y:S01]  /*1570*/  CS2R R86, SRZ ;  /* 0x0000000000567805 */ /* 0x000fe2000001ff00 */
[----:B------:R-:W3:Y:S02]  /*1580*/  FENCE.VIEW.ASYNC.S ;  /* 0x00000000000073c6 */ /* 0x000ee40000000000 */
[----:B---3--:R3:W4:Y:S02]  /*1590*/  @!UP0 SYNCS.EXCH.64 URZ, [UR20+0xc000], UR8 ;  /* 0x00c00008143f85b2 */ /* 0x0087240008000100 */
[----:B----4-:R-:W-:Y:S06]  /*15a0*/  BAR.SYNC.DEFER_BLOCKING 0x0 ;  /* 0x0000000000007b1d */ /* 0x010fec0000010000 */
[----:B------:R3:W4:Y:S01]  /*15b0*/  @!UP1 SYNCS.EXCH.64 URZ, [UR20+0xc008], UR6 ;  /* 0x00c00806143f95b2 */ /* 0x0007220008000100 */
[----:B------:R-:W-:Y:S05]  /*15c0*/  @!P1 BRA `(.L_x_47) ;  /* 0x0000000400889947 */ /* 0x000fea0003800000 */
        /* <DEDUP_REMOVED lines=31> */
[----:B------:R-:W-:Y:S01]  /*17c0*/  CS2R R86, SRZ ;  /* 0x0000000000567805 */ /* 0x000fe2000001ff00 */
[----:B------:R-:W-:Y:S01]  /*17d0*/  UMOV UR5, URZ ;  /* 0x0000003f00057c82 */ /* 0x000fe20008000000 */
[----:B------:R-:W-:-:S05]  /*17e0*/  UMOV UR10, URZ ;  /* 0x0000003f000a7c82 */ /* 0x000fca0008000000 */
.L_x_49:
[----:B----4-:R-:W-:Y:S01]  /*17f0*/  BAR.SYNC.DEFER_BLOCKING 0x0 ;  /* 0x0000000000007b1d */ /* 0x010fe20000010000 */
[----:B------:R-:W-:Y:S01]  /*1800*/  ULEA UR18, UR5, UR20, 0x3 ;  /* 0x0000001405127291 */ /* 0x000fe2000f8e183f */
[----:B-1----:R-:W-:Y:S01]  /*1810*/  @!P2 IMAD.MOV.U32 R3, RZ, RZ, 0x6000 ;  /* 0x00006000ff03a424 */ /* 0x002fe200078e00ff */
[----:B------:R-:W-:Y:S01]  /*1820*/  ELECT P0, URZ, PT ;  /* 0x00000000003f782f */ /* 0x000fe20003800000 */
[----:B---3--:R-:W-:-:S03]  /*1830*/  ULEA UR8, UR5, UR20, 0xd ;  /* 0x0000001405087291 */ /* 0x008fc6000f8e683f */
[----:B------:R-:W-:Y:S02]  /*1840*/  ISETP.LT.U32.AND P0, PT, R2, 0x20, P0 ;  /* 0x000000200200780c */ /* 0x000fe40000701070 */
[----:B------:R-:W-:Y:S01]  /*1850*/  ELECT P1, URZ, PT ;  /* 0x00000000003f782f */ /* 0x000fe20003820000 */
[----:B------:R-:W-:-:S03]  /*1860*/  UIADD3 UR8, UR8, 0x8000, URZ ;  /* 0x0000800008087890 */ /* 0x000fc6000fffe03f */
[----:B------:R-:W-:Y:S01]  /*1870*/  ISETP.LT.U32.AND P1, PT, R2, 0x20, P1 ;  /* 0x000000200200780c */ /* 0x000fe20000f21070 */
[----:B------:R-:W-:Y:S01]  /*1880*/  ULEA UR12, UR5, UR20, 0xe ;  /* 0x00000014050c7291 */ /* 0x000fe2000f8e703f */
[----:B------:R-:W-:-:S05]  /*1890*/  UMOV UR14, UR10 ;  /* 0x0000000a000e7c82 */ /* 0x000fca0008000000 */
[----:B------:R-:W-:Y:S01]  /*18a0*/  VOTEU.ANY UP0, P0 ;  /* 0x00000000003f7886 */ /* 0x000fe20000000100 */
[----:B------:R-:W-:Y:S01]  /*18b0*/  VOTEU.ANY UP2, P0 ;  /* 0x00000000003f7886 */ /* 0x000fe20000040100 */
[----:B------:R1:W-:Y:S03]  /*18c0*/  @!P2 SYNCS.ARRIVE.TRANS64 RZ, [UR18+0xc000], R3 ;  /* 0x00c00003ffffa9a7 */ /* 0x0003e60008000012 */
[----:B------:R-:W-:Y:S01]  /*18d0*/  @UP0 UIADD3 UR9, UR18, 0xc000, URZ ;  /* 0x0000c00012090890 */ /* 0x000fe2000fffe03f */
[----:B------:R-:W-:Y:S01]  /*18e0*/  @UP0 UMOV UR6, UR22 ;  /* 0x0000001600060c82 */ /* 0x000fe20008000000 */
[----:B------:R-:W-:Y:S01]  /*18f0*/  @UP0 UMOV UR7, UR23 ;  /* 0x0000001700070c82 */ /* 0x000fe20008000000 */
[----:B------:R-:W-:Y:S01]  /*1900*/  BAR.SYNC.DEFER_BLOCKING 0x0 ;  /* 0x0000000000007b1d */ /* 0x000fe20000010000 */
[----:B-1----:R-:W-:-:S05]  /*1910*/  IMAD.U32 R3, RZ, RZ, UR4 ;  /* 0x00000004ff037e24 */ /* 0x002fca000f8e00ff */
[----:B------:R-:W-:Y:S01]  /*1920*/  VOTEU.ANY UP1, P1 ;  /* 0x00000000003f7886 */ /* 0x000fe20000820100 */
[----:B------:R-:W-:Y:S01]  /*1930*/  VOTEU.ANY UP3, P1 ;  /* 0x00000000003f7886 */ /* 0x000fe20000860100 */
[----:B------:R-:W-:-:S03]  /*1940*/  SHF.L.U32 R3, R3, 0x1f, RZ ;  /* 0x0000001f03037819 */ /* 0x000fc600000006ff */
[----:B------:R-:W-:Y:S01]  /*1950*/  @UP1 UIADD3 UR13, UR18, 0xc000, URZ ;  /* 0x0000c000120d1890 */ /* 0x000fe2000fffe03f */
[----:B------:R-:W-:Y:S01]  /*1960*/  @UP1 UMOV UR16, UR24 ;  /* 0x0000001800101c82 */ /* 0x000fe20008000000 */
[----:B------:R-:W-:Y:S01]  /*1970*/  @UP1 UMOV UR17, UR25 ;  /* 0x0000001900111c82 */ /* 0x000fe20008000000 */
[----:B------:R1:W-:Y:S01]  /*1980*/  @UP2 UTMALDG.2D [UR8], [UR6] ;  /* 0x00000008060025b4 */ /* 0x0003e20008008000 */
[----:B------:R3:W-:Y:S06]  /*1990*/  MEMBAR.ALL.CTA ;  /* 0x0000000000007992 */ /* 0x0007ec0000008000 */
[----:B---3--:R-:W3:Y:S02]  /*19a0*/  FENCE.VIEW.ASYNC.S ;  /* 0x00000000000073c6 */ /* 0x008ee40000000000 */
[----:B---3--:R-:W-:Y:S06]  /*19b0*/  BAR.SYNC.DEFER_BLOCKING 0x0 ;  /* 0x0000000000007b1d */ /* 0x008fec0000010000 */
[----:B------:R1:W-:Y:S02]  /*19c0*/  @UP3 UTMALDG.2D [UR12], [UR16] ;  /* 0x0000000c100035b4 */ /* 0x0003e40008008000 */
[----:B------:R-:W-:Y:S06]  /*19d0*/  BAR.SYNC.DEFER_BLOCKING 0x0 ;  /* 0x0000000000007b1d */ /* 0x000fec0000010000 */
[----:B------:R-:W3:Y:S02]  /*19e0*/  SYNCS.PHASECHK.TRANS64.TRYWAIT P0, [UR18+0xc000], R3 ;  /* 0x00c00003ff0075a7 */ /* 0x000ee40008000152 */
[----:B-1-3--:R-:W-:Y:S05]  /*19f0*/  @!P0 BRA `(.L_x_48) ;  /* 0x0000000400b88947 */ /* 0x00afea0003800000 */
.L_x_50:
[----:B------:R-:W-:Y:S01]  /*1a00*/  USHF.R.U32.HI UR18, URZ, 0x4, UR12 ;  /* 0x000000043f127899 */ /* 0x000fe2000801160c */
[----:B------:R-:W-:Y:S02]  /*1a10*/  WARPGROUP.DEPBAR.LE gsb0, 0x0 ;  /* 0x00008000000079c5 */ /* 0x000fe40000010000 */
[----:B------:R-:W-:Y:S01]  /*1a20*/  USHF.R.U32.HI UR16, URZ, 0x4, UR8 ;  /* 0x000000043f107899 */ /* 0x000fe20008011608 */
[----:B------:R-:W-:Y:S01]  /*1a30*/  WARPGROUP.ARRIVE ;  /* 0x00000000000079c5 */ /* 0x000fe20000000000 */
[----:B------:R-:W-:Y:S01]  /*1a40*/  USGXT.U32 UR18, UR18, 0xe ;  /* 0x0000000e1212789a */ /* 0x000fe20008000000 */
[----:B------:R-:W1:Y:S01]  /*1a50*/  LDC R3, c[0x0][0x230] ;  /* 0x00008c00ff037b82 */ /* 0x000e620000000800 */
[----:B------:R-:W-:Y:S01]  /*1a60*/  USGXT.U32 UR16, UR16, 0xe ;  /* 0x0000000e1010789a */ /* 0x000fe20008000000 */
[----:B------:R-:W-:Y:S01]  /*1a70*/  UMOV UR19, 0x40000040 ;  /* 0x4000004000137882 */ /* 0x000fe20000000000 */
[----:B------:R-:W-:Y:S01]  /*1a80*/  UMOV UR17, 0x40000040 ;  /* 0x4000004000117882 */ /* 0x000fe20000000000 */
[----:B------:R-:W-:Y:S01]  /*1a90*/  UMOV UR6, URZ ;  /* 0x0000003f00067c82 */ /* 0x000fe20008000000 */
[----:B------:R-:W-:Y:S01]  /*1aa0*/  UMOV UR7, URZ ;  /* 0x0000003f00077c82 */ /* 0x000fe20008000000 */
[----:B------:R-:W-:-:S02]  /*1ab0*/  UIADD3 UR10, UR10, 0x40, URZ ;  /* 0x000000400a0a7890 */ /* 0x000fc4000fffe03f */
[----:B------:R-:W-:Y:S02]  /*1ac0*/  UIADD3 UR5, UR5, 0x1, URZ ;  /* 0x0000000105057890 */ /* 0x000fe4000fffe03f */
[----:B------:R-:W-:Y:S01]  /*1ad0*/  HGMMA.64x128x16.F32 R24, gdesc[UR16], R24 ;  /* 0x01e00000101879f0 */ /* 0x000fe20008700818 */
[----:B------:R-:W-:Y:S02]  /*1ae0*/  UIADD3 UR18, UP1, UR18, 0x2, URZ ;  /* 0x0000000212127890 */ /* 0x000fe4000ff3e03f */
[----:B------:R-:W-:Y:S02]  /*1af0*/  UIADD3 UR16, UP0, UR16, 0x2, URZ ;  /* 0x0000000210107890 */ /* 0x000fe4000ff1e03f */
[----:B------:R-:W-:Y:S02]  /*1b00*/  UIADD3.X UR19, UR7, 0x40000040, URZ, UP1, !UPT ;  /* 0x4000004007137890 */ /* 0x000fe40008ffe43f */
[----:B------:R-:W-:Y:S02]  /*1b10*/  UIADD3.X UR17, UR6, 0x40000040, URZ, UP0, !UPT ;  /* 0x4000004006117890 */ /* 0x000fe400087fe43f */
[----:B------:R-:W-:-:S02]  /*1b20*/  UIADD3.64 UR30, UR18, 0x2, URZ ;  /* 0x00000002121e7897 */ /* 0x000fc4000fffe03f */
[----:B------:R-:W-:Y:S02]  /*1b30*/  UIADD3.64 UR28, UR16, 0x2, URZ ;  /* 0x00000002101c7897 */ /* 0x000fe4000fffe03f */
[----:B------:R-:W-:Y:S01]  /*1b40*/  UISETP.NE.U32.AND UP0, UPT, UR5, 0x2, UPT ;  /* 0x000000020500788c */ /* 0x000fe2000bf05070 */
[----:B-1----:R-:W-:-:S03]  /*1b50*/  ISETP.LE.AND P0, PT, R3, UR10, PT ;  /* 0x0000000a03007c0c */ /* 0x002fc6000bf03270 */
[----:B------:R-:W-:Y:S02]  /*1b60*/  USEL UR6, URZ, 0x1, UP0 ;  /* 0x000000013f067887 */ /* 0x000fe40008000000 */
[----:B------:R-:W-:Y:S02]  /*1b70*/  USEL UR5, UR5, URZ, UP0 ;  /* 0x0000003f05057287 */ /* 0x000fe40008000000 */
[----:B------:R-:W-:Y:S01]  /*1b80*/  ULOP3.LUT UR4, UR4, UR6, URZ, 0x3c, !UPT ;  /* 0x0000000604047292 */ /* 0x000fe2000f8e3c3f */
[----:B------:R-:W-:Y:S01]  /*1b90*/  HGMMA.64x128x16.F32 R24, gdesc[UR16], R24 ;  /* 0x01e00000101879f0 */ /* 0x000fe20008700818 */
[----:B------:R-:W-:Y:S02]  /*1ba0*/  UIADD3.64 UR18, UR18, 0x4, URZ ;  /* 0x0000000412127897 */ /* 0x000fe4000fffe03f */
[----:B------:R-:W-:-:S09]  /*1bb0*/  UIADD3.64 UR16, UR16, 0x4, URZ ;  /* 0x0000000410107897 */ /* 0x000fd2000fffe03f */
[----:B------:R-:W-:-:S12]  /*1bc0*/  HGMMA.64x128x16.F32 R24, gdesc[UR28], R24 ;  /* 0x01e000001c1879f0 */ /* 0x000fd80008700818 */
[----:B------:R-:W-:Y:S01]  /*1bd0*/  HGMMA.64x128x16.F32 R24, gdesc[UR16], R24, gsb0 ;  /* 0x01e00000101879f0 */ /* 0x000fe20008000818 */
[----:B------:R-:W-:Y:S05]  /*1be0*/  @!P0 BRA `(.L_x_49) ;  /* 0xfffffffc00008947 */ /* 0x000fea000383ffff */
.L_x_47:
[----:B------:R-:W-:Y:S02]  /*1bf0*/  WARPGROUP.DEPBAR.LE gsb0, 0x0 ;  /* 0x00008000000079c5 */ /* 0x000fe40000010000 */
[----:B----4-:R-:W-:Y:S01]  /*1c00*/  BAR.SYNC.DEFER_BLOCKING 0x0 ;  /* 0x0000000000007b1d */ /* 0x010fe20000010000 */
[C---:B-1----:R-:W-:Y:S01]  /*1c10*/  IMAD.SHL.U32 R3, R0.reuse, 0x80, RZ ;  /* 0x0000008000037824 */ /* 0x042fe200078e00ff */
[----:B------:R-:W-:Y:S01]  /*1c20*/  ELECT P0, URZ, PT ;  /* 0x00000000003f782f */ /* 0x000fe20003800000 */
[----:B------:R-:W-:Y:S01]  /*1c30*/  IMAD.SHL.U32 R4, R0, 0x10, RZ ;  /* 0x0000001000047824 */ /* 0x000fe200078e00ff */
[----:B------:R-:W-:Y:S02]  /*1c40*/  F2FP.F16.F32.PACK_AB R24, R25, R24 ;  /* 0x000000181918723e */ /* 0x000fe400000000ff */
[----:B------:R-:W-:Y:S01]  /*1c50*/  LOP3.LUT R3, R3, 0x780, RZ, 0xc0, !PT ;  /* 0x0000078003037812 */ /* 0x000fe200078ec0ff */
[----:B------:R-:W-:Y:S01]  /*1c60*/  UMOV UR10, UR11 ;  /* 0x0000000b000a7c82 */ /* 0x000fe20008000000 */
[----:B------:R-:W-:-:S02]  /*1c70*/  F2FP.F16.F32.PACK_AB R25, R27, R26 ;  /* 0x0000001a1b19723e */ /* 0x000fc400000000ff */
[----:B------:R-:W-:Y:S02]  /*1c80*/  LOP3.LUT R3, R3, 0x70, R4, 0xf8, !PT ;  /* 0x0000007003037812 */ /* 0x000fe400078ef804 */
[--C-:B------:R-:W-:Y:S02]  /*1c90*/  SHF.R.U32.HI R4, RZ, 0x5, R0.reuse ;  /* 0x00000005ff047819 */ /* 0x100fe40000011600 */
[----:B------:R-:W-:Y:S01]  /*1ca0*/  LOP3.LUT R3, R3, 0x10, R0, 0x78, !PT ;  /* 0x0000001003037812 */ /* 0x000fe200078e7800 */
[----:B------:R-:W-:Y:S01]  /*1cb0*/  IMAD.SHL.U32 R0, R0, 0x40, RZ ;  /* 0x0000004000007824 */ /* 0x000fe200078e00ff */
[----:B------:R-:W-:Y:S02]  /*1cc0*/  R2UR UR5, R4 ;  /* 0x00000000040572ca */ /* 0x000fe400000e0000 */
[----:B------:R-:W-:Y:S02]  /*1cd0*/  F2FP.F16.F32.PACK_AB R56, R57, R56 ;  /* 0x000000383938723e */ /* 0x000fe400000000ff */
[----:B------:R-:W-:-:S02]  /*1ce0*/  LOP3.LUT R0, R3, 0x1800, R0, 0xf8, !PT ;  /* 0x0000180003007812 */ /* 0x000fc400078ef800 */
[----:B------:R-:W-:Y:S01]  /*1cf0*/  ISETP.LT.U32.AND P0, PT, R2, 0x40, P0 ;  /* 0x000000400200780c */ /* 0x000fe20000701070 */
[----:B------:R-:W1:Y:S02]  /*1d00*/  @!P2 SYNCS.CCTL.IV [UR20+0xc000] ;  /* 0x00c00000ff00a9b1 */ /* 0x000e640008000014 */
[----:B-1----:R-:W-:Y:S01]  /*1d10*/  BAR.SYNC.DEFER_BLOCKING 0x0 ;  /* 0x0000000000007b1d */ /* 0x002fe20000010000 */
[C---:B------:R-:W-:Y:S01]  /*1d20*/  LOP3.LUT R3, R0.reuse, 0x20, RZ, 0x3c, !PT ;  /* 0x0000002000037812 */ /* 0x040fe200078e3cff */
[C---:B------:R-:W-:Y:S01]  /*1d30*/  VIADD R2, R0.reuse, UR20 ;  /* 0x0000001400027c36 */ /* 0x040fe20008000000 */
[----:B------:R-:W-:Y:S01]  /*1d40*/  LOP3.LUT R4, R0, 0x40, RZ, 0x3c, !PT ;  /* 0x0000004000047812 */ /* 0x000fe200078e3cff */
[----:B------:R-:W-:Y:S01]  /*1d50*/  ULOP3.LUT UR5, UR5, 0x1, URZ, 0xc0, !UPT ;  /* 0x0000000105057892 */ /* 0x000fe2000f8ec03f */
[----:B------:R-:W-:Y:S01]  /*1d60*/  F2FP.F16.F32.PACK_AB R26, R29, R28 ;  /* 0x0000001c1d1a723e */ /* 0x000fe200000000ff */
[----:B------:R-:W-:Y:S01]  /*1d70*/  VIADD R3, R3, UR20 ;  /* 0x0000001403037c36 */ /* 0x000fe20008000000 */
[----:B------:R-:W-:Y:S01]  /*1d80*/  F2FP.F16.F32.PACK_AB R27, R31, R30 ;  /* 0x0000001e1f1b723e */ /* 0x000fe200000000ff */
[----:B------:R-:W-:Y:S01]  /*1d90*/  VIADD R4, R4, UR20 ;  /* 0x0000001404047c36 */ /* 0x000fe20008000000 */
[----:B------:R-:W-:Y:S01]  /*1da0*/  F2FP.F16.F32.PACK_AB R32, R33, R32 ;  /* 0x000000202120723e */ /* 0x000fe200000000ff */
[----:B---3--:R-:W-:Y:S01]  /*1db0*/  ULEA UR9, UR5, UR15, 0x6 ;  /* 0x0000000f05097291 */ /* 0x008fe2000f8e303f */
[----:B------:R-:W-:Y:S01]  /*1dc0*/  F2FP.F16.F32.PACK_AB R57, R59, R58 ;  /* 0x0000003a3b39723e */ /* 0x000fe200000000ff */
[----:B------:R-:W-:Y:S01]  /*1dd0*/  ULEA UR8, UR5, UR20, 0xd ;  /* 0x0000001405087291 */ /* 0x000fe2000f8e683f */
[----:B------:R-:W-:Y:S01]  /*1de0*/  F2FP.F16.F32.PACK_AB R33, R35, R34 ;  /* 0x000000222321723e */ /* 0x000fe200000000ff */
[----:B------:R-:W-:Y:S01]  /*1df0*/  VOTEU.ANY UP0, P0 ;  /* 0x00000000003f7886 */ /* 0x000fe20000000100 */
[----:B------:R-:W-:Y:S01]  /*1e00*/  F2FP.F16.F32.PACK_AB R58, R61, R60 ;  /* 0x0000003c3d3a723e */ /* 0x000fe200000000ff */
[----:B------:R-:W-:Y:S01]  /*1e10*/  VOTEU.ANY UP1, P0 ;  /* 0x00000000003f7886 */ /* 0x000fe20000020100 */
[----:B------:R-:W-:-:S02]  /*1e20*/  F2FP.F16.F32.PACK_AB R59, R63, R62 ;  /* 0x0000003e3f3b723e */ /* 0x000fc400000000ff */
[----:B------:R-:W-:Y:S01]  /*1e30*/  F2FP.F16.F32.PACK_AB R64, R65, R64 ;  /* 0x000000404140723e */ /* 0x000fe200000000ff */
[----:B------:R-:W-:Y:S01]  /*1e40*/  @UP0 UMOV UR6, UR26 ;  /* 0x0000001a00060c82 */ /* 0x000fe20008000000 */
[----:B------:R-:W-:Y:S01]  /*1e50*/  LOP3.LUT R0, R0, 0x60, RZ, 0x3c, !PT ;  /* 0x0000006000007812 */ /* 0x000fe200078e3cff */
[----:B------:R-:W-:Y:S01]  /*1e60*/  @UP0 UMOV UR7, UR27 ;  /* 0x0000001b00070c82 */ /* 0x000fe20008000000 */
[----:B------:R-:W-:Y:S01]  /*1e70*/  F2FP.F16.F32.PACK_AB R34, R37, R36 ;  /* 0x000000242522723e */ /* 0x000fe200000000ff */
[----:B------:R-:W1:Y:S01]  /*1e80*/  @!P2 SYNCS.CCTL.IV [UR20+0xc008] ;  /* 0x00c00800ff00a9b1 */ /* 0x000e620008000014 */
[----:B------:R-:W-:Y:S01]  /*1e90*/  F2FP.F16.F32.PACK_AB R35, R39, R38 ;  /* 0x000000262723723e */ /* 0x000fe200000000ff */
[----:B-1----:R-:W-:Y:S01]  /*1ea0*/  STSM.16.M88.4 [R2], R24 ;  /* 0x0000001802007844 */ /* 0x002fe20000000200 */
[----:B------:R-:W-:Y:S01]  /*1eb0*/  F2FP.F16.F32.PACK_AB R40, R41, R40 ;  /* 0x000000282928723e */ /* 0x000fe200000000ff */
[----:B------:R-:W-:Y:S01]  /*1ec0*/  VIADD R0, R0, UR20 ;  /* 0x0000001400007c36 */ /* 0x000fe20008000000 */
[----:B------:R-:W-:Y:S01]  /*1ed0*/  F2FP.F16.F32.PACK_AB R65, R67, R66 ;  /* 0x000000424341723e */ /* 0x000fe200000000ff */
[----:B------:R-:W-:Y:S01]  /*1ee0*/  STSM.16.M88.4 [R2+0x2000], R56 ;  /* 0x0020003802007844 */ /* 0x000fe20000000200 */
[----:B------:R-:W-:-:S02]  /*1ef0*/  F2FP.F16.F32.PACK_AB R41, R43, R42 ;  /* 0x0000002a2b29723e */ /* 0x000fc400000000ff */
[----:B------:R-:W-:Y:S01]  /*1f00*/  F2FP.F16.F32.PACK_AB R66, R69, R68 ;  /* 0x000000444542723e */ /* 0x000fe200000000ff */
[----:B------:R-:W-:Y:S01]  /*1f10*/  STSM.16.M88.4 [R3], R32 ;  /* 0x0000002003007844 */ /* 0x000fe20000000200 */
[----:B------:R-:W-:Y:S02]  /*1f20*/  F2FP.F16.F32.PACK_AB R67, R71, R70 ;  /* 0x000000464743723e */ /* 0x000fe400000000ff */
[----:B------:R-:W-:Y:S02]  /*1f30*/  F2FP.F16.F32.PACK_AB R72, R73, R72 ;  /* 0x000000484948723e */ /* 0x000fe400000000ff */
[----:B------:R-:W-:Y:S01]  /*1f40*/  F2FP.F16.F32.PACK_AB R42, R45, R44 ;  /* 0x0000002c2d2a723e */ /* 0x000fe200000000ff */
[----:B------:R-:W-:Y:S01]  /*1f50*/  STSM.16.M88.4 [R3+0x2000], R64 ;  /* 0x0020004003007844 */ /* 0x000fe20000000200 */
[----:B------:R-:W-:Y:S02]  /*1f60*/  F2FP.F16.F32.PACK_AB R43, R47, R46 ;  /* 0x0000002e2f2b723e */ /* 0x000fe400000000ff */
[----:B------:R-:W-:-:S02]  /*1f70*/  F2FP.F16.F32.PACK_AB R48, R49, R48 ;  /* 0x000000303130723e */ /* 0x000fc400000000ff */
[----:B------:R-:W-:Y:S01]  /*1f80*/  F2FP.F16.F32.PACK_AB R73, R75, R74 ;  /* 0x0000004a4b49723e */ /* 0x000fe200000000ff */
[----:B------:R-:W-:Y:S01]  /*1f90*/  STSM.16.M88.4 [R4], R40 ;  /* 0x0000002804007844 */ /* 0x000fe20000000200 */
[----:B------:R-:W-:Y:S02]  /*1fa0*/  F2FP.F16.F32.PACK_AB R49, R51, R50 ;  /* 0x000000323331723e */ /* 0x000fe400000000ff */
[----:B------:R-:W-:Y:S02]  /*1fb0*/  F2FP.F16.F32.PACK_AB R74, R77, R76 ;  /* 0x0000004c4d4a723e */ /* 0x000fe400000000ff */
[----:B------:R-:W-:Y:S02]  /*1fc0*/  F2FP.F16.F32.PACK_AB R75, R79, R78 ;  /* 0x0000004e4f4b723e */ /* 0x000fe400000000ff */
[----:B------:R-:W-:Y:S02]  /*1fd0*/  F2FP.F16.F32.PACK_AB R80, R81, R80 ;  /* 0x000000505150723e */ /* 0x000fe400000000ff */
[----:B------:R-:W-:Y:S01]  /*1fe0*/  F2FP.F16.F32.PACK_AB R50, R53, R52 ;  /* 0x000000343532723e */ /* 0x000fe200000000ff */
[----:B------:R-:W-:Y:S01]  /*1ff0*/  STSM.16.M88.4 [R4+0x2000], R72 ;  /* 0x0020004804007844 */ /* 0x000fe20000000200 */
[----:B------:R-:W-:-:S02]  /*2000*/  F2FP.F16.F32.PACK_AB R51, R55, R54 ;  /* 0x000000363733723e */ /* 0x000fc400000000ff */
[----:B------:R-:W-:Y:S02]  /*2010*/  F2FP.F16.F32.PACK_AB R81, R83, R82 ;  /* 0x000000525351723e */ /* 0x000fe400000000ff */
[----:B------:R-:W-:Y:S01]  /*2020*/  F2FP.F16.F32.PACK_AB R82, R85, R84 ;  /* 0x000000545552723e */ /* 0x000fe200000000ff */
[----:B------:R-:W-:Y:S01]  /*2030*/  STSM.16.M88.4 [R0], R48 ;  /* 0x0000003000007844 */ /* 0x000fe20000000200 */
[----:B------:R-:W-:-:S05]  /*2040*/  F2FP.F16.F32.PACK_AB R83, R87, R86 ;  /* 0x000000565753723e */ /* 0x000fca00000000ff */
[----:B------:R-:W-:Y:S01]  /*2050*/  STSM.16.M88.4 [R0+0x2000], R80 ;  /* 0x0020005000007844 */ /* 0x000fe20000000200 */
[----:B------:R1:W-:Y:S06]  /*2060*/  MEMBAR.ALL.CTA ;  /* 0x0000000000007992 */ /* 0x0003ec0000008000 */
[----:B-1----:R-:W1:Y:S02]  /*2070*/  FENCE.VIEW.ASYNC.S ;  /* 0x00000000000073c6 */ /* 0x002e640000000000 */
[----:B-1----:R-:W-:Y:S06]  /*2080*/  BAR.SYNC.DEFER_BLOCKING 0x0 ;  /* 0x0000000000007b1d */ /* 0x002fec0000010000 */
[----:B------:R1:W-:Y:S01]  /*2090*/  @UP1 UTMASTG.2D [UR8], [UR6] ;  /* 0x00000008060013b5 */ /* 0x0003e20008008000 */
[----:B------:R0:W-:Y:S01]  /*20a0*/  UTMACMDFLUSH ;  /* 0x00000000000079b7 */ /* 0x0001e20000000000 */
[----:B------:R-:W-:-:S04]  /*20b0*/  DEPBAR.LE SB0, 0x0 ;  /* 0x000080000000791a */ /* 0x000fc80000000000 */
[----:B------:R-:W-:Y:S06]  /*20c0*/  BAR.SYNC.DEFER_BLOCKING 0x0 ;  /* 0x0000000000007b1d */ /* 0x000fec0000010000 */
[----:B-1----:R-:W-:Y:S05]  /*20d0*/  EXIT ;  /* 0x000000000000794d */ /* 0x002fea0003800000 */
.L_x_48:
[----:B------:R-:W1:Y:S02]  /*20e0*/  SYNCS.PHASECHK.TRANS64.TRYWAIT P0, [UR18+0xc000], R3 ;  /* 0x00c00003ff0075a7 */ /* 0x000e640008000152 */
[----:B-1----:R-:W-:Y:S05]  /*20f0*/  @!P0 BRA `(.L_x_48) ;  /* 0xfffffffc00f88947 */ /* 0x002fea000383ffff */
[----:B------:R-:W-:Y:S05]  /*2100*/  BRA `(.L_x_50) ;  /* 0xfffffff8003c7947 */ /* 0x000fea000383ffff */
.L_x_51:
[----:B------:R-:W-:-:S00]  /*2110*/  BRA `(.L_x_51) ;  /* 0xfffffffc00fc7947 */ /* 0x000fc0000383ffff */
[----:B------:R-:W-:-:S00]  /*2120*/  NOP ;  /* 0x0000000000007918 */ /* 0x000fc00000000000 */
        /* <DEDUP_REMOVED lines=13> */
.L_x_52:


//--------------------- .nv.shared.gluon_wgmma    --------------------------
	.section	.nv.shared.gluon_wgmma,"aw",@nobits
	.sectionflags	@""
	.align	16
	.zero		1024


//--------------------- .nv.shared.reserved.0     --------------------------
	.section	.nv.shared.reserved.0,"aw",@nobits
	.weak		__nv_reservedSMEM_offset_0_alias
	.size		__nv_reservedSMEM_offset_0_alias, 0, 0
	.other		__nv_reservedSMEM_offset_0_alias,@"STO_CUDA_RESERVED_SHARED STV_DEFAULT"
__nv_reservedSMEM_offset_0_alias:
	.zero		0


//--------------------- .nv.constant0.gluon_wgmma --------------------------
	.section	.nv.constant0.gluon_wgmma,"a",@progbits
	.sectionflags	@""
	.align	4
.nv.constant0.gluon_wgmma:
	.zero		608


//--------------------- SYMBOLS --------------------------

	.type		.nv.reservedSmem.offset0,@object
	.size		.nv.reservedSmem.offset0,0x4
